# CuTe-DSL kernel — source=fa4 family=fa4_bwd_sm100
# config = {"dtype": "Float16", "causal": false, "use_2cta": false, "head_dim": 64}


// ===== COMPILED SASS (sm_100a) =====

	.target	sm_100a

	.elftype	@"ET_EXEC"


//--------------------- .note.nv.tkinfo           --------------------------
	.section	.note.nv.tkinfo,"",@"SHT_NOTE"
	.sectionflags	@"SHF_NOTE_NV_TKINFO"
	.tkinfo
        /*0018*/ 	.word	0x00000081
        /*0030*/ 	.string	""
        /*0030*/ 	.string	"ptxas"
        /*0030*/ 	.string	"Cuda compilation tools, release 12.9, V12.9.83"
        /*0030*/ 	.string	"Build system must define TOOLS_VERSION_EXTENDED"
        /*0030*/ 	.string	"-O 3 -arch sm_100a "



//--------------------- .note.nv.cuver            --------------------------
	.section	.note.nv.cuver,"",@"SHT_NOTE"
	.sectionflags	@"SHF_NOTE_NV_CUVER"
        /*0018*/ 	.short	0x0001
        /*001a*/ 	.short	0x0064
        /*001c*/ 	.short	0x0001
        /*001e*/ 	.short	0x0000
        /*0020*/ 	.short	0x0001
        /*0022*/ 	.short	0x0000


//--------------------- .nv.info                  --------------------------
	.section	.nv.info,"",@"SHT_CUDA_INFO"
	.align	4


	//----- nvinfo : EIATTR_REGCOUNT
	.align		4
        /*0000*/ 	.byte	0x04, 0x2f
        /*0002*/ 	.short	(.L_4 - .L_3)
	.align		4
.L_3:
        /*0004*/ 	.word	index@(kernel_cutlass_kernel_flash_attncuteflash_bwd_sm100FlashAttentionBackwardSm100_object_at__tensor0000o6411101213_None_tensor0000o6411101213_None_tensor0000o6411101213_tensorptrf32gmemo1i64_0)
        /*0008*/ 	.word	0x00000080


	//----- nvinfo : EIATTR_FRAME_SIZE
	.align		4
.L_4:
        /*000c*/ 	.byte	0x04, 0x11
        /*000e*/ 	.short	(.L_6 - .L_5)
	.align		4
.L_5:
        /*0010*/ 	.word	index@($__internal_2_$__cuda_sm10x_tcgen05_guardrail_trap_unallocated_columns_being_dealloced)
        /*0014*/ 	.word	0x00000000


	//----- nvinfo : EIATTR_FRAME_SIZE
	.align		4
.L_6:
        /*0018*/ 	.byte	0x04, 0x11
        /*001a*/ 	.short	(.L_8 - .L_7)
	.align		4
.L_7:
        /*001c*/ 	.word	index@($__internal_1_$__cuda_sm10x_tcgen05_guardrail_trap_phase_invalid_during_alloc)
        /*0020*/ 	.word	0x00000000


	//----- nvinfo : EIATTR_FRAME_SIZE
	.align		4
.L_8:
        /*0024*/ 	.byte	0x04, 0x11
        /*0026*/ 	.short	(.L_10 - .L_9)
	.align		4
.L_9:
        /*0028*/ 	.word	index@($__internal_0_$__cuda_sm10x_tcgen05_guardrail_trap_col_being_dealloced_not_returned_by_alloc)
        /*002c*/ 	.word	0x00000000


	//----- nvinfo : EIATTR_FRAME_SIZE
	.align		4
.L_10:
        /*0030*/ 	.byte	0x04, 0x11
        /*0032*/ 	.short	(.L_12 - .L_11)
	.align		4
.L_11:
        /*0034*/ 	.word	index@(kernel_cutlass_kernel_flash_attncuteflash_bwd_sm100FlashAttentionBackwardSm100_object_at__tensor0000o6411101213_None_tensor0000o6411101213_None_tensor0000o6411101213_tensorptrf32gmemo1i64_0)
        /*0038*/ 	.word	0x00000000


	//----- nvinfo : EIATTR_MIN_STACK_SIZE
	.align		4
.L_12:
        /*003c*/ 	.byte	0x04, 0x12
        /*003e*/ 	.short	(.L_14 - .L_13)
	.align		4
.L_13:
        /*0040*/ 	.word	index@(kernel_cutlass_kernel_flash_attncuteflash_bwd_sm100FlashAttentionBackwardSm100_object_at__tensor0000o6411101213_None_tensor0000o6411101213_None_tensor0000o6411101213_tensorptrf32gmemo1i64_0)
        /*0044*/ 	.word	0x00000000
.L_14:


//--------------------- .nv.info.kernel_cutlass_kernel_flash_attncuteflash_bwd_sm100FlashAttentionBackwardSm100_object_at__tensor0000o6411101213_None_tensor0000o6411101213_None_tensor0000o6411101213_tensorptrf32gmemo1i64_0 --------------------------
	.section	.nv.info.kernel_cutlass_kernel_flash_attncuteflash_bwd_sm100FlashAttentionBackwardSm100_object_at__tensor0000o6411101213_None_tensor0000o6411101213_None_tensor0000o6411101213_tensorptrf32gmemo1i64_0,"",@"SHT_CUDA_INFO"
	.sectionflags	@""
	.align	4


	//----- nvinfo : EIATTR_CUDA_API_VERSION
	.align		4
        /*0000*/ 	.byte	0x04, 0x37
        /*0002*/ 	.short	(.L_16 - .L_15)
.L_15:
        /*0004*/ 	.word	0x00000081


	//----- nvinfo : EIATTR_KPARAM_INFO
	.align		4
.L_16:
        /*0008*/ 	.byte	0x04, 0x17
        /*000a*/ 	.short	(.L_18 - .L_17)
.L_17:
        /*000c*/ 	.word	0x00000000
        /*0010*/ 	.short	0x001b
        /*0012*/ 	.short	0x0464
        /*0014*/ 	.byte	0x00, 0xf0, 0x31, 0x00


	//----- nvinfo : EIATTR_KPARAM_INFO
	.align		4
.L_18:
        /*0018*/ 	.byte	0x04, 0x17
        /*001a*/ 	.short	(.L_20 - .L_19)
.L_19:
        /*001c*/ 	.word	0x00000000
        /*0020*/ 	.short	0x001a
        /*0022*/ 	.short	0x0460
        /*0024*/ 	.byte	0x00, 0xf0, 0x11, 0x00


	//----- nvinfo : EIATTR_KPARAM_INFO
	.align		4
.L_20:
        /*0028*/ 	.byte	0x04, 0x17
        /*002a*/ 	.short	(.L_22 - .L_21)
.L_21:
        /*002c*/ 	.word	0x00000000
        /*0030*/ 	.short	0x0019
        /*0032*/ 	.short	0x045c
        /*0034*/ 	.byte	0x00, 0xf0, 0x11, 0x00


	//----- nvinfo : EIATTR_KPARAM_INFO
	.align		4
.L_22:
        /*0038*/ 	.byte	0x04, 0x17
        /*003a*/ 	.short	(.L_24 - .L_23)
.L_23:
        /*003c*/ 	.word	0x00000000
        /*0040*/ 	.short	0x0018
        /*0042*/ 	.short	0x0458
        /*0044*/ 	.byte	0x00, 0xf0, 0x11, 0x00


	//----- nvinfo : EIATTR_KPARAM_INFO
	.align		4
.L_24:
        /*0048*/ 	.byte	0x04, 0x17
        /*004a*/ 	.short	(.L_26 - .L_25)
.L_25:
        /*004c*/ 	.word	0x00000000
        /*0050*/ 	.short	0x0017
        /*0052*/ 	.short	0x0454
        /*0054*/ 	.byte	0x00, 0xf0, 0x11, 0x00


	//----- nvinfo : EIATTR_KPARAM_INFO
	.align		4
.L_26:
        /*0058*/ 	.byte	0x04, 0x17
        /*005a*/ 	.short	(.L_28 - .L_27)
.L_27:
        /*005c*/ 	.word	0x00000000
        /*0060*/ 	.short	0x0016
        /*0062*/ 	.short	0x0450
        /*0064*/ 	.byte	0x00, 0xf0, 0x11, 0x00


	//----- nvinfo : EIATTR_KPARAM_INFO
	.align		4
.L_28:
        /*0068*/ 	.byte	0x04, 0x17
        /*006a*/ 	.short	(.L_30 - .L_29)
.L_29:
        /*006c*/ 	.word	0x00000000
        /*0070*/ 	.short	0x0015
        /*0072*/ 	.short	0x044c
        /*0074*/ 	.byte	0x00, 0xf0, 0x0d, 0x00


	//----- nvinfo : EIATTR_KPARAM_INFO
	.align		4
.L_30:
        /*0078*/ 	.byte	0x04, 0x17
        /*007a*/ 	.short	(.L_32 - .L_31)
.L_31:
        /*007c*/ 	.word	0x00000000
        /*0080*/ 	.short	0x0014
        /*0082*/ 	.short	0x0449
        /*0084*/ 	.byte	0x00, 0xf0, 0x0d, 0x00


	//----- nvinfo : EIATTR_KPARAM_INFO
	.align		4
.L_32:
        /*0088*/ 	.byte	0x04, 0x17
        /*008a*/ 	.short	(.L_34 - .L_33)
.L_33:
        /*008c*/ 	.word	0x00000000
        /*0090*/ 	.short	0x0013
        /*0092*/ 	.short	0x0446
        /*0094*/ 	.byte	0x00, 0xf0, 0x0d, 0x00


	//----- nvinfo : EIATTR_KPARAM_INFO
	.align		4
.L_34:
        /*0098*/ 	.byte	0x04, 0x17
        /*009a*/ 	.short	(.L_36 - .L_35)
.L_35:
        /*009c*/ 	.word	0x00000000
        /*00a0*/ 	.short	0x0012
        /*00a2*/ 	.short	0x0443
        /*00a4*/ 	.byte	0x00, 0xf0, 0x0d, 0x00


	//----- nvinfo : EIATTR_KPARAM_INFO
	.align		4
.L_36:
        /*00a8*/ 	.byte	0x04, 0x17
        /*00aa*/ 	.short	(.L_38 - .L_37)
.L_37:
        /*00ac*/ 	.word	0x00000000
        /*00b0*/ 	.short	0x0011
        /*00b2*/ 	.short	0x0440
        /*00b4*/ 	.byte	0x00, 0xf0, 0x0d, 0x00


	//----- nvinfo : EIATTR_KPARAM_INFO
	.align		4
.L_38:
        /*00b8*/ 	.byte	0x04, 0x17
        /*00ba*/ 	.short	(.L_40 - .L_39)
.L_39:
        /*00bc*/ 	.word	0x00000000
        /*00c0*/ 	.short	0x0010
        /*00c2*/ 	.short	0x03c0
        /*00c4*/ 	.byte	0x00, 0xf0, 0x01, 0x02


	//----- nvinfo : EIATTR_KPARAM_INFO
	.align		4
.L_40:
        /*00c8*/ 	.byte	0x04, 0x17
        /*00ca*/ 	.short	(.L_42 - .L_41)
.L_41:
        /*00cc*/ 	.word	0x00000000
        /*00d0*/ 	.short	0x000f
        /*00d2*/ 	.short	0x0340
        /*00d4*/ 	.byte	0x00, 0xf0, 0x01, 0x02


	//----- nvinfo : EIATTR_KPARAM_INFO
	.align		4
.L_42:
        /*00d8*/ 	.byte	0x04, 0x17
        /*00da*/ 	.short	(.L_44 - .L_43)
.L_43:
        /*00dc*/ 	.word	0x00000000
        /*00e0*/ 	.short	0x000e
        /*00e2*/ 	.short	0x02c0
        /*00e4*/ 	.byte	0x00, 0xf0, 0x01, 0x02


	//----- nvinfo : EIATTR_KPARAM_INFO
	.align		4
.L_44:
        /*00e8*/ 	.byte	0x04, 0x17
        /*00ea*/ 	.short	(.L_46 - .L_45)
.L_45:
        /*00ec*/ 	.word	0x00000000
        /*00f0*/ 	.short	0x000d
        /*00f2*/ 	.short	0x0240
        /*00f4*/ 	.byte	0x00, 0xf0, 0x01, 0x02


	//----- nvinfo : EIATTR_KPARAM_INFO
	.align		4
.L_46:
        /*00f8*/ 	.byte	0x04, 0x17
        /*00fa*/ 	.short	(.L_48 - .L_47)
.L_47:
        /*00fc*/ 	.word	0x00000000
        /*0100*/ 	.short	0x000c
        /*0102*/ 	.short	0x01c0
        /*0104*/ 	.byte	0x00, 0xf0, 0x01, 0x02


	//----- nvinfo : EIATTR_KPARAM_INFO
	.align		4
.L_48:
        /*0108*/ 	.byte	0x04, 0x17
        /*010a*/ 	.short	(.L_50 - .L_49)
.L_49:
        /*010c*/ 	.word	0x00000000
        /*0110*/ 	.short	0x000b
        /*0112*/ 	.short	0x0140
        /*0114*/ 	.byte	0x00, 0xf0, 0x01, 0x02


	//----- nvinfo : EIATTR_KPARAM_INFO
	.align		4
.L_50:
        /*0118*/ 	.byte	0x04, 0x17
        /*011a*/ 	.short	(.L_52 - .L_51)
.L_51:
        /*011c*/ 	.word	0x00000000
        /*0120*/ 	.short	0x000a
        /*0122*/ 	.short	0x011c
        /*0124*/ 	.byte	0x00, 0xf0, 0x31, 0x00


	//----- nvinfo : EIATTR_KPARAM_INFO
	.align		4
.L_52:
        /*0128*/ 	.byte	0x04, 0x17
        /*012a*/ 	.short	(.L_54 - .L_53)
.L_53:
        /*012c*/ 	.word	0x00000000
        /*0130*/ 	.short	0x0009
        /*0132*/ 	.short	0x0110
        /*0134*/ 	.byte	0x00, 0xf0, 0x31, 0x00


	//----- nvinfo : EIATTR_KPARAM_INFO
	.align		4
.L_54:
        /*0138*/ 	.byte	0x04, 0x17
        /*013a*/ 	.short	(.L_56 - .L_55)
.L_55:
        /*013c*/ 	.word	0x00000000
        /*0140*/ 	.short	0x0008
        /*0142*/ 	.short	0x00e8
        /*0144*/ 	.byte	0x00, 0xf0, 0xa1, 0x00


	//----- nvinfo : EIATTR_KPARAM_INFO
	.align		4
.L_56:
        /*0148*/ 	.byte	0x04, 0x17
        /*014a*/ 	.short	(.L_58 - .L_57)
.L_57:
        /*014c*/ 	.word	0x00000000
        /*0150*/ 	.short	0x0007
        /*0152*/ 	.short	0x00b8
        /*0154*/ 	.byte	0x00, 0xf0, 0xc1, 0x00


	//----- nvinfo : EIATTR_KPARAM_INFO
	.align		4
.L_58:
        /*0158*/ 	.byte	0x04, 0x17
        /*015a*/ 	.short	(.L_60 - .L_59)
.L_59:
        /*015c*/ 	.word	0x00000000
        /*0160*/ 	.short	0x0006
        /*0162*/ 	.short	0x0088
        /*0164*/ 	.byte	0x00, 0xf0, 0xc1, 0x00


	//----- nvinfo : EIATTR_KPARAM_INFO
	.align		4
.L_60:
        /*0168*/ 	.byte	0x04, 0x17
        /*016a*/ 	.short	(.L_62 - .L_61)
.L_61:
        /*016c*/ 	.word	0x00000000
        /*0170*/ 	.short	0x0005
        /*0172*/ 	.short	0x0078
        /*0174*/ 	.byte	0x00, 0xf0, 0x31, 0x00


	//----- nvinfo : EIATTR_KPARAM_INFO
	.align		4
.L_62:
        /*0178*/ 	.byte	0x04, 0x17
        /*017a*/ 	.short	(.L_64 - .L_63)
.L_63:
        /*017c*/ 	.word	0x00000000
        /*0180*/ 	.short	0x0004
        /*0182*/ 	.short	0x0050
        /*0184*/ 	.byte	0x00, 0xf0, 0xa1, 0x00


	//----- nvinfo : EIATTR_KPARAM_INFO
	.align		4
.L_64:
        /*0188*/ 	.byte	0x04, 0x17
        /*018a*/ 	.short	(.L_66 - .L_65)
.L_65:
        /*018c*/ 	.word	0x00000000
        /*0190*/ 	.short	0x0003
        /*0192*/ 	.short	0x0028
        /*0194*/ 	.byte	0x00, 0xf0, 0xa1, 0x00


	//----- nvinfo : EIATTR_KPARAM_INFO
	.align		4
.L_66:
        /*0198*/ 	.byte	0x04, 0x17
        /*019a*/ 	.short	(.L_68 - .L_67)
.L_67:
        /*019c*/ 	.word	0x00000000
        /*01a0*/ 	.short	0x0002
        /*01a2*/ 	.short	0x0018
        /*01a4*/ 	.byte	0x00, 0xf0, 0x31, 0x00


	//----- nvinfo : EIATTR_KPARAM_INFO
	.align		4
.L_68:
        /*01a8*/ 	.byte	0x04, 0x17
        /*01aa*/ 	.short	(.L_70 - .L_69)
.L_69:
        /*01ac*/ 	.word	0x00000000
        /*01b0*/ 	.short	0x0001
        /*01b2*/ 	.short	0x000c
        /*01b4*/ 	.byte	0x00, 0xf0, 0x31, 0x00


	//----- nvinfo : EIATTR_KPARAM_INFO
	.align		4
.L_70:
        /*01b8*/ 	.byte	0x04, 0x17
        /*01ba*/ 	.short	(.L_72 - .L_71)
.L_71:
        /*01bc*/ 	.word	0x00000000
        /*01c0*/ 	.short	0x0000
        /*01c2*/ 	.short	0x0000
        /*01c4*/ 	.byte	0x00, 0xf0, 0x31, 0x00


	//----- nvinfo : EIATTR_AT_ENTRY_FRAGMENTS
	.align		4
.L_72:
        /*01c8*/ 	.byte	0x04, 0x4f
        /*01ca*/ 	.short	(.L_74 - .L_73)


	//   ....[0]....
.L_73:
        /*01cc*/ 	.word	0x00000004


	//----- nvinfo : EIATTR_RESERVED_SMEM_USED
	.align		4
.L_74:
        /*01d0*/ 	.byte	0x01, 0x41
	.zero		2


	//----- nvinfo : EIATTR_SPARSE_MMA_MASK
	.align		4
        /*01d4*/ 	.byte	0x03, 0x50
        /*01d6*/ 	.short	0x0000


	//----- nvinfo : EIATTR_TCGEN05_1CTA_USED
	.align		4
        /*01d8*/ 	.byte	0x01, 0x51
	.zero		2


	//----- nvinfo : EIATTR_MAXREG_COUNT
	.align		4
        /*01dc*/ 	.byte	0x03, 0x1b
        /*01de*/ 	.short	0x0080


	//----- nvinfo : EIATTR_NUM_BARRIERS
	.align		4
        /*01e0*/ 	.byte	0x02, 0x4c
        /*01e2*/ 	.byte	0x10
	.zero		1


	//----- nvinfo : EIATTR_INT_WARP_WIDE_INSTR_OFFSETS
	.align		4
        /*01e4*/ 	.byte	0x04, 0x31
        /*01e6*/ 	.short	(.L_76 - .L_75)


	//   ....[0]....
.L_75:
        /*01e8*/ 	.word	0x000048d0


	//   ....[1]....
        /*01ec*/ 	.word	0x00004900


	//----- nvinfo : EIATTR_COOP_GROUP_MASK_REGIDS
	.align		4
.L_76:
        /*01f0*/ 	.byte	0x04, 0x29
        /*01f2*/ 	.short	(.L_78 - .L_77)


	//   ....[0]....
.L_77:
        /*01f4*/ 	.word	0xffffffff


	//   ....[1]....
        /*01f8*/ 	.word	0xffffffff


	//   ....[2]....
        /*01fc*/ 	.word	0xffffffff


	//   ....[3]....
        /*0200*/ 	.word	0xffffffff


	//   ....[4]....
        /*0204*/ 	.word	0xffffffff


	//   ....[5]....
        /*0208*/ 	.word	0xffffffff


	//   ....[6]....
        /*020c*/ 	.word	0xffffffff


	//   ....[7]....
        /*0210*/ 	.word	0xffffffff


	//   ....[8]....
        /*0214*/ 	.word	0xffffffff


	//   ....[9]....
        /*0218*/ 	.word	0xffffffff


	//   ....[10]....
        /*021c*/ 	.word	0xffffffff


	//----- nvinfo : EIATTR_COOP_GROUP_INSTR_OFFSETS
	.align		4
.L_78:
        /*0220*/ 	.byte	0x04, 0x28
        /*0222*/ 	.short	(.L_80 - .L_79)


	//   ....[0]....
.L_79:
        /*0224*/ 	.word	0x000018d0


	//   ....[1]....
        /*0228*/ 	.word	0x00001b90


	//   ....[2]....
        /*022c*/ 	.word	0x00001d60


	//   ....[3]....
        /*0230*/ 	.word	0x00001d90


	//   ....[4]....
        /*0234*/ 	.word	0x00001dc0


	//   ....[5]....
        /*0238*/ 	.word	0x00001df0


	//   ....[6]....
        /*023c*/ 	.word	0x000047e0


	//   ....[7]....
        /*0240*/ 	.word	0x000049b0


	//   ....[8]....
        /*0244*/ 	.word	0x00006e40


	//   ....[9]....
        /*0248*/ 	.word	0x00007380


	//   ....[10]....
        /*024c*/ 	.word	0x000077b0


	//----- nvinfo : EIATTR_REG_RECONFIG
	.align		4
.L_80:
        /*0250*/ 	.byte	0x01, 0x54
	.zero		2


	//----- nvinfo : EIATTR_VRC_CTA_INIT_COUNT
	.align		4
        /*0254*/ 	.byte	0x02, 0x4a
        /*0256*/ 	.byte	0x80
	.zero		1


	//----- nvinfo : EIATTR_MBARRIER_INSTR_OFFSETS
	.align		4
        /*0258*/ 	.byte	0x04, 0x39
        /*025a*/ 	.short	(.L_82 - .L_81)


	//   ....[0]....
.L_81:
        /*025c*/ 	.word	0x00000300
        /*0260*/ 	.word	0x000000ff
        /*0264*/ 	.word	0x00000060
        /*0268*/ 	.short	0x0100
        /*026a*/ 	.byte	0x04
	.zero		1


	//   ....[1]....
        /*026c*/ 	.word	0x00000310
        /*0270*/ 	.word	0x000000ff
        /*0274*/ 	.word	0x00000068
        /*0278*/ 	.short	0x0100
        /*027a*/ 	.byte	0x04
	.zero		1


	//   ....[2]....
        /*027c*/ 	.word	0x00000430
        /*0280*/ 	.word	0x000000ff
        /*0284*/ 	.word	0x00000070
        /*0288*/ 	.short	0x0100
        /*028a*/ 	.byte	0x04
	.zero		1


	//   ....[3]....
        /*028c*/ 	.word	0x00000440
        /*0290*/ 	.word	0x000000ff
        /*0294*/ 	.word	0x00000078
        /*0298*/ 	.short	0x0100
        /*029a*/ 	.byte	0x04
	.zero		1


	//   ....[4]....
        /*029c*/ 	.word	0x00000550
        /*02a0*/ 	.word	0x000000ff
        /*02a4*/ 	.word	0x00000090
        /*02a8*/ 	.short	0x0100
        /*02aa*/ 	.byte	0x04
	.zero		1


	//   ....[5]....
        /*02ac*/ 	.word	0x00000560
        /*02b0*/ 	.word	0x000000ff
        /*02b4*/ 	.word	0x00000098
        /*02b8*/ 	.short	0x0100
        /*02ba*/ 	.byte	0x04
	.zero		1


	//   ....[6]....
        /*02bc*/ 	.word	0x00000570
        /*02c0*/ 	.word	0x000000ff
        /*02c4*/ 	.word	0x000000a0
        /*02c8*/ 	.short	0x0100
        /*02ca*/ 	.byte	0x04
	.zero		1


	//   ....[7]....
        /*02cc*/ 	.word	0x00000580
        /*02d0*/ 	.word	0x000000ff
        /*02d4*/ 	.word	0x000000a8
        /*02d8*/ 	.short	0x0100
        /*02da*/ 	.byte	0x04
	.zero		1


	//   ....[8]....
        /*02dc*/ 	.word	0x00000690
        /*02e0*/ 	.word	0x000000ff
        /*02e4*/ 	.word	0x000000b0
        /*02e8*/ 	.short	0x0100
        /*02ea*/ 	.byte	0x04
	.zero		1


	//   ....[9]....
        /*02ec*/ 	.word	0x000006a0
        /*02f0*/ 	.word	0x000000ff
        /*02f4*/ 	.word	0x000000b8
        /*02f8*/ 	.short	0x0100
        /*02fa*/ 	.byte	0x04
	.zero		1


	//   ....[10]....
        /*02fc*/ 	.word	0x000007b0
        /*0300*/ 	.word	0x000000ff
        /*0304*/ 	.word	0x00000080
        /*0308*/ 	.short	0x0100
        /*030a*/ 	.byte	0x04
	.zero		1


	//   ....[11]....
        /*030c*/ 	.word	0x000007c0
        /*0310*/ 	.word	0x000000ff
        /*0314*/ 	.word	0x00000088
        /*0318*/ 	.short	0x0100
        /*031a*/ 	.byte	0x04
	.zero		1


	//   ....[12]....
        /*031c*/ 	.word	0x000008d0
        /*0320*/ 	.word	0x000000ff
        /*0324*/ 	.word	0x00000030
        /*0328*/ 	.short	0x0100
        /*032a*/ 	.byte	0x04
	.zero		1


	//   ....[13]....
        /*032c*/ 	.word	0x000008e0
        /*0330*/ 	.word	0x000000ff
        /*0334*/ 	.word	0x00000038
        /*0338*/ 	.short	0x0100
        /*033a*/ 	.byte	0x04
	.zero		1


	//   ....[14]....
        /*033c*/ 	.word	0x000008f0
        /*0340*/ 	.word	0x000000ff
        /*0344*/ 	.word	0x00000040
        /*0348*/ 	.short	0x0100
        /*034a*/ 	.byte	0x04
	.zero		1


	//   ....[15]....
        /*034c*/ 	.word	0x00000900
        /*0350*/ 	.word	0x000000ff
        /*0354*/ 	.word	0x00000048
        /*0358*/ 	.short	0x0100
        /*035a*/ 	.byte	0x04
	.zero		1


	//   ....[16]....
        /*035c*/ 	.word	0x000009f0
        /*0360*/ 	.word	0x000000ff
        /*0364*/ 	.word	0x00000050
        /*0368*/ 	.short	0x0100
        /*036a*/ 	.byte	0x04
	.zero		1


	//   ....[17]....
        /*036c*/ 	.word	0x00000a00
        /*0370*/ 	.word	0x000000ff
        /*0374*/ 	.word	0x00000058
        /*0378*/ 	.short	0x0100
        /*037a*/ 	.byte	0x04
	.zero		1


	//   ....[18]....
        /*037c*/ 	.word	0x00000a10
        /*0380*/ 	.word	0x000000ff
        /*0384*/ 	.word	0x00000000
        /*0388*/ 	.short	0x0100
        /*038a*/ 	.byte	0x04
	.zero		1


	//   ....[19]....
        /*038c*/ 	.word	0x00000a20
        /*0390*/ 	.word	0x000000ff
        /*0394*/ 	.word	0x00000008
        /*0398*/ 	.short	0x0100
        /*039a*/ 	.byte	0x04
	.zero		1


	//   ....[20]....
        /*039c*/ 	.word	0x00000a30
        /*03a0*/ 	.word	0x000000ff
        /*03a4*/ 	.word	0x00000010
        /*03a8*/ 	.short	0x0100
        /*03aa*/ 	.byte	0x04
	.zero		1


	//   ....[21]....
        /*03ac*/ 	.word	0x00000a40
        /*03b0*/ 	.word	0x000000ff
        /*03b4*/ 	.word	0x00000018
        /*03b8*/ 	.short	0x0100
        /*03ba*/ 	.byte	0x04
	.zero		1


	//   ....[22]....
        /*03bc*/ 	.word	0x00000a50
        /*03c0*/ 	.word	0x000000ff
        /*03c4*/ 	.word	0x00000020
        /*03c8*/ 	.short	0x0100
        /*03ca*/ 	.byte	0x04
	.zero		1


	//   ....[23]....
        /*03cc*/ 	.word	0x00000a60
        /*03d0*/ 	.word	0x000000ff
        /*03d4*/ 	.word	0x00000028
        /*03d8*/ 	.short	0x0100
        /*03da*/ 	.byte	0x04
	.zero		1


	//   ....[24]....
        /*03dc*/ 	.word	0x00000c00
        /*03e0*/ 	.word	0x000000ff
        /*03e4*/ 	.word	0x00000010
        /*03e8*/ 	.short	0x010a
        /*03ea*/ 	.byte	0x19
	.zero		1


	//   ....[25]....
        /*03ec*/ 	.word	0x00000d70
        /*03f0*/ 	.word	0x000000ff
        /*03f4*/ 	.word	0x00000040
        /*03f8*/ 	.short	0x010a
        /*03fa*/ 	.byte	0x19
	.zero		1


	//   ....[26]....
        /*03fc*/ 	.word	0x00000e90
        /*0400*/ 	.word	0x000000ff
        /*0404*/ 	.word	0x00000028
        /*0408*/ 	.short	0x010a
        /*040a*/ 	.byte	0x19
	.zero		1


	//   ....[27]....
        /*040c*/ 	.word	0x00001000
        /*0410*/ 	.word	0x000000ff
        /*0414*/ 	.word	0x00000058
        /*0418*/ 	.short	0x010a
        /*041a*/ 	.byte	0x19
	.zero		1


	//   ....[28]....
        /*041c*/ 	.word	0x00001390
        /*0420*/ 	.word	0x000000ff
        /*0424*/ 	.word	0x00000010
        /*0428*/ 	.short	0x010a
        /*042a*/ 	.byte	0x11
	.zero		1


	//   ....[29]....
        /*042c*/ 	.word	0x00001420
        /*0430*/ 	.word	0x000000ff
        /*0434*/ 	.word	0x00000040
        /*0438*/ 	.short	0x010a
        /*043a*/ 	.byte	0x11
	.zero		1


	//   ....[30]....
        /*043c*/ 	.word	0x000014f0
        /*0440*/ 	.word	0x000000ff
        /*0444*/ 	.word	0x00000028
        /*0448*/ 	.short	0x010a
        /*044a*/ 	.byte	0x19
	.zero		1


	//   ....[31]....
        /*044c*/ 	.word	0x000015f0
        /*0450*/ 	.word	0x000000ff
        /*0454*/ 	.word	0x00000058
        /*0458*/ 	.short	0x010a
        /*045a*/ 	.byte	0x19
	.zero		1


	//   ....[32]....
        /*045c*/ 	.word	0x00001700
        /*0460*/ 	.word	0x00000003
        /*0464*/ 	.word	0x00000010
        /*0468*/ 	.short	0x010a
        /*046a*/ 	.byte	0xff
	.zero		1


	//   ....[33]....
        /*046c*/ 	.word	0x00001750
        /*0470*/ 	.word	0x00000003
        /*0474*/ 	.word	0x00000040
        /*0478*/ 	.short	0x010a
        /*047a*/ 	.byte	0xff
	.zero		1


	//   ....[34]....
        /*047c*/ 	.word	0x000017b0
        /*0480*/ 	.word	0x000000ff
        /*0484*/ 	.word	0x00000028
        /*0488*/ 	.short	0x010a
        /*048a*/ 	.byte	0x19
	.zero		1


	//   ....[35]....
        /*048c*/ 	.word	0x00001800
        /*0490*/ 	.word	0x000000ff
        /*0494*/ 	.word	0x00000058
        /*0498*/ 	.short	0x010a
        /*049a*/ 	.byte	0x19
	.zero		1


	//   ....[36]....
        /*049c*/ 	.word	0x00001c60
        /*04a0*/ 	.word	0x000000ff
        /*04a4*/ 	.word	0x00000000
        /*04a8*/ 	.short	0x010a
        /*04aa*/ 	.byte	0x10
	.zero		1


	//   ....[37]....
        /*04ac*/ 	.word	0x00001eb0
        /*04b0*/ 	.word	0x000000ff
        /*04b4*/ 	.word	0x00000068
        /*04b8*/ 	.short	0x010a
        /*04ba*/ 	.byte	0x10
	.zero		1


	//   ....[38]....
        /*04bc*/ 	.word	0x00002130
        /*04c0*/ 	.word	0x000000ff
        /*04c4*/ 	.word	0x00000020
        /*04c8*/ 	.short	0x010a
        /*04ca*/ 	.byte	0x10
	.zero		1


	//   ....[39]....
        /*04cc*/ 	.word	0x00002150
        /*04d0*/ 	.word	0x000000ff
        /*04d4*/ 	.word	0x00000078
        /*04d8*/ 	.short	0x010a
        /*04da*/ 	.byte	0x10
	.zero		1


	//   ....[40]....
        /*04dc*/ 	.word	0x00002170
        /*04e0*/ 	.word	0x000000ff
        /*04e4*/ 	.word	0x000000b8
        /*04e8*/ 	.short	0x010a
        /*04ea*/ 	.byte	0x10
	.zero		1


	//   ....[41]....
        /*04ec*/ 	.word	0x00002430
        /*04f0*/ 	.word	0x000000ff
        /*04f4*/ 	.word	0x00000068
        /*04f8*/ 	.short	0x010a
        /*04fa*/ 	.byte	0x10
	.zero		1


	//   ....[42]....
        /*04fc*/ 	.word	0x00002fe0
        /*0500*/ 	.word	0x000000ff
        /*0504*/ 	.word	0x00000000
        /*0508*/ 	.short	0x010a
        /*050a*/ 	.byte	0x04
	.zero		1


	//   ....[43]....
        /*050c*/ 	.word	0x00003240
        /*0510*/ 	.word	0x000000ff
        /*0514*/ 	.word	0x00000080
        /*0518*/ 	.short	0x010a
        /*051a*/ 	.byte	0x10
	.zero		1


	//   ....[44]....
        /*051c*/ 	.word	0x00003890
        /*0520*/ 	.word	0x000000ff
        /*0524*/ 	.word	0x00000020
        /*0528*/ 	.short	0x010a
        /*052a*/ 	.byte	0x10
	.zero		1


	//   ....[45]....
        /*052c*/ 	.word	0x000038b0
        /*0530*/ 	.word	0x000000ff
        /*0534*/ 	.word	0x000000b8
        /*0538*/ 	.short	0x010a
        /*053a*/ 	.byte	0x10
	.zero		1


	//   ....[46]....
        /*053c*/ 	.word	0x00003a60
        /*0540*/ 	.word	0x000000ff
        /*0544*/ 	.word	0x00000068
        /*0548*/ 	.short	0x010a
        /*054a*/ 	.byte	0x10
	.zero		1


	//   ....[47]....
        /*054c*/ 	.word	0x00003dd0
        /*0550*/ 	.word	0x000000ff
        /*0554*/ 	.word	0x000000a0
        /*0558*/ 	.short	0x010a
        /*055a*/ 	.byte	0x10
	.zero		1


	//   ....[48]....
        /*055c*/ 	.word	0x00003e00
        /*0560*/ 	.word	0x000000ff
        /*0564*/ 	.word	0x000000a8
        /*0568*/ 	.short	0x010a
        /*056a*/ 	.byte	0x10
	.zero		1


	//   ....[49]....
        /*056c*/ 	.word	0x00003e30
        /*0570*/ 	.word	0x000000ff
        /*0574*/ 	.word	0x00000080
        /*0578*/ 	.short	0x010a
        /*057a*/ 	.byte	0x10
	.zero		1


	//   ....[50]....
        /*057c*/ 	.word	0x00004d70
        /*0580*/ 	.word	0x000000ff
        /*0584*/ 	.word	0x00000030
        /*0588*/ 	.short	0x010a
        /*058a*/ 	.byte	0x09
	.zero		1


	//   ....[51]....
        /*058c*/ 	.word	0x00004d90
        /*0590*/ 	.word	0x000000ff
        /*0594*/ 	.word	0x00000060
        /*0598*/ 	.short	0x010a
        /*059a*/ 	.byte	0x04
	.zero		1


	//   ....[52]....
        /*059c*/ 	.word	0x00005c20
        /*05a0*/ 	.word	0x000000ff
        /*05a4*/ 	.word	0x00000068
        /*05a8*/ 	.short	0x0101
        /*05aa*/ 	.byte	0x04
	.zero		1


	//   ....[53]....
        /*05ac*/ 	.word	0x00005c50
        /*05b0*/ 	.word	0x000000ff
        /*05b4*/ 	.word	0x00000040
        /*05b8*/ 	.short	0x0101
        /*05ba*/ 	.byte	0x09
	.zero		1


	//   ....[54]....
        /*05bc*/ 	.word	0x00005c60
        /*05c0*/ 	.word	0x000000ff
        /*05c4*/ 	.word	0x00000050
        /*05c8*/ 	.short	0x010a
        /*05ca*/ 	.byte	0x04
	.zero		1


	//   ....[55]....
        /*05cc*/ 	.word	0x00005c80
        /*05d0*/ 	.word	0x000000ff
        /*05d4*/ 	.word	0x00000070
        /*05d8*/ 	.short	0x010a
        /*05da*/ 	.byte	0x04
	.zero		1


	//   ....[56]....
        /*05dc*/ 	.word	0x00005e80
        /*05e0*/ 	.word	0x000000ff
        /*05e4*/ 	.word	0x00000088
        /*05e8*/ 	.short	0x010a
        /*05ea*/ 	.byte	0x04
	.zero		1


	//   ....[57]....
        /*05ec*/ 	.word	0x00006870
        /*05f0*/ 	.word	0x000000ff
        /*05f4*/ 	.word	0x00000058
        /*05f8*/ 	.short	0x0101
        /*05fa*/ 	.byte	0x04
	.zero		1


	//   ....[58]....
        /*05fc*/ 	.word	0x00006880
        /*0600*/ 	.word	0x000000ff
        /*0604*/ 	.word	0x00000080
        /*0608*/ 	.short	0x0101
        /*060a*/ 	.byte	0x04
	.zero		1


	//   ....[59]....
        /*060c*/ 	.word	0x000068f0
        /*0610*/ 	.word	0x00000002
        /*0614*/ 	.word	0x00000090
        /*0618*/ 	.short	0x010a
        /*061a*/ 	.byte	0xff
	.zero		1


	//   ....[60]....
        /*061c*/ 	.word	0x00006e50
        /*0620*/ 	.word	0x00000002
        /*0624*/ 	.word	0x000000a0
        /*0628*/ 	.short	0x0101
        /*062a*/ 	.byte	0xff
	.zero		1


	//   ....[61]....
        /*062c*/ 	.word	0x00006e60
        /*0630*/ 	.word	0x00000002
        /*0634*/ 	.word	0x00000098
        /*0638*/ 	.short	0x010a
        /*063a*/ 	.byte	0xff
	.zero		1


	//   ....[62]....
        /*063c*/ 	.word	0x00007390
        /*0640*/ 	.word	0x00000002
        /*0644*/ 	.word	0x000000a8
        /*0648*/ 	.short	0x0101
        /*064a*/ 	.byte	0xff
	.zero		1


	//   ....[63]....
        /*064c*/ 	.word	0x000076d0
        /*0650*/ 	.word	0x000000ff
        /*0654*/ 	.word	0x000000b0
        /*0658*/ 	.short	0x010a
        /*065a*/ 	.byte	0x04
	.zero		1


	//   ....[64]....
        /*065c*/ 	.word	0x000077c0
        /*0660*/ 	.word	0x000000ff
        /*0664*/ 	.word	0x000000b8
        /*0668*/ 	.short	0x0101
        /*066a*/ 	.byte	0x04
	.zero		1


	//   ....[65]....
        /*066c*/ 	.word	0x00007b80
        /*0670*/ 	.word	0x00000002
        /*0674*/ 	.word	0x00000010
        /*0678*/ 	.short	0x010a
        /*067a*/ 	.byte	0xff
	.zero		1


	//   ....[66]....
        /*067c*/ 	.word	0x00007c00
        /*0680*/ 	.word	0x00000002
        /*0684*/ 	.word	0x00000040
        /*0688*/ 	.short	0x010a
        /*068a*/ 	.byte	0xff
	.zero		1


	//   ....[67]....
        /*068c*/ 	.word	0x00007c80
        /*0690*/ 	.word	0x00000002
        /*0694*/ 	.word	0x00000028
        /*0698*/ 	.short	0x010a
        /*069a*/ 	.byte	0xff
	.zero		1


	//   ....[68]....
        /*069c*/ 	.word	0x00007d00
        /*06a0*/ 	.word	0x00000002
        /*06a4*/ 	.word	0x00000058
        /*06a8*/ 	.short	0x010a
        /*06aa*/ 	.byte	0xff
	.zero		1


	//   ....[69]....
        /*06ac*/ 	.word	0x00007d80
        /*06b0*/ 	.word	0x00000002
        /*06b4*/ 	.word	0x00000010
        /*06b8*/ 	.short	0x010a
        /*06ba*/ 	.byte	0xff
	.zero		1


	//   ....[70]....
        /*06bc*/ 	.word	0x00007e00
        /*06c0*/ 	.word	0x00000002
        /*06c4*/ 	.word	0x00000040
        /*06c8*/ 	.short	0x010a
        /*06ca*/ 	.byte	0xff
	.zero		1


	//   ....[71]....
        /*06cc*/ 	.word	0x00007e80
        /*06d0*/ 	.word	0x00000002
        /*06d4*/ 	.word	0x00000028
        /*06d8*/ 	.short	0x010a
        /*06da*/ 	.byte	0xff
	.zero		1


	//   ....[72]....
        /*06dc*/ 	.word	0x00007f00
        /*06e0*/ 	.word	0x00000002
        /*06e4*/ 	.word	0x00000058
        /*06e8*/ 	.short	0x010a
        /*06ea*/ 	.byte	0xff
	.zero		1


	//   ....[73]....
        /*06ec*/ 	.word	0x00007f60
        /*06f0*/ 	.word	0x00000003
        /*06f4*/ 	.word	0x00000010
        /*06f8*/ 	.short	0x010a
        /*06fa*/ 	.byte	0xff
	.zero		1


	//   ....[74]....
        /*06fc*/ 	.word	0x00007fc0
        /*0700*/ 	.word	0x00000003
        /*0704*/ 	.word	0x00000040
        /*0708*/ 	.short	0x010a
        /*070a*/ 	.byte	0xff
	.zero		1


	//   ....[75]....
        /*070c*/ 	.word	0x00008030
        /*0710*/ 	.word	0x00000003
        /*0714*/ 	.word	0x00000028
        /*0718*/ 	.short	0x010a
        /*071a*/ 	.byte	0xff
	.zero		1


	//   ....[76]....
        /*071c*/ 	.word	0x000080a0
        /*0720*/ 	.word	0x00000002
        /*0724*/ 	.word	0x00000058
        /*0728*/ 	.short	0x010a
        /*072a*/ 	.byte	0xff
	.zero		1


	//   ....[77]....
        /*072c*/ 	.word	0x00008100
        /*0730*/ 	.word	0x00000002
        /*0734*/ 	.word	0x00000000
        /*0738*/ 	.short	0x010a
        /*073a*/ 	.byte	0xff
	.zero		1


	//   ....[78]....
        /*073c*/ 	.word	0x00008180
        /*0740*/ 	.word	0x00000002
        /*0744*/ 	.word	0x00000068
        /*0748*/ 	.short	0x010a
        /*074a*/ 	.byte	0xff
	.zero		1


	//   ....[79]....
        /*074c*/ 	.word	0x000081e0
        /*0750*/ 	.word	0x00000002
        /*0754*/ 	.word	0x00000020
        /*0758*/ 	.short	0x010a
        /*075a*/ 	.byte	0xff
	.zero		1


	//   ....[80]....
        /*075c*/ 	.word	0x00008260
        /*0760*/ 	.word	0x00000002
        /*0764*/ 	.word	0x00000078
        /*0768*/ 	.short	0x010a
        /*076a*/ 	.byte	0xff
	.zero		1


	//   ....[81]....
        /*076c*/ 	.word	0x000082e0
        /*0770*/ 	.word	0x00000004
        /*0774*/ 	.word	0x000000b8
        /*0778*/ 	.short	0x010a
        /*077a*/ 	.byte	0xff
	.zero		1


	//   ....[82]....
        /*077c*/ 	.word	0x00008340
        /*0780*/ 	.word	0x00000006
        /*0784*/ 	.word	0x00000068
        /*0788*/ 	.short	0x010a
        /*078a*/ 	.byte	0xff
	.zero		1


	//   ....[83]....
        /*078c*/ 	.word	0x000083c0
        /*0790*/ 	.word	0x00000012
        /*0794*/ 	.word	0x00000000
        /*0798*/ 	.short	0x010a
        /*079a*/ 	.byte	0xff
	.zero		1


	//   ....[84]....
        /*079c*/ 	.word	0x00008430
        /*07a0*/ 	.word	0x00000019
        /*07a4*/ 	.word	0x00000080
        /*07a8*/ 	.short	0x010a
        /*07aa*/ 	.byte	0xff
	.zero		1


	//   ....[85]....
        /*07ac*/ 	.word	0x000084b0
        /*07b0*/ 	.word	0x00000012
        /*07b4*/ 	.word	0x00000020
        /*07b8*/ 	.short	0x010a
        /*07ba*/ 	.byte	0xff
	.zero		1


	//   ....[86]....
        /*07bc*/ 	.word	0x00008530
        /*07c0*/ 	.word	0x00000013
        /*07c4*/ 	.word	0x000000b8
        /*07c8*/ 	.short	0x010a
        /*07ca*/ 	.byte	0xff
	.zero		1


	//   ....[87]....
        /*07cc*/ 	.word	0x000085b0
        /*07d0*/ 	.word	0x00000012
        /*07d4*/ 	.word	0x00000068
        /*07d8*/ 	.short	0x010a
        /*07da*/ 	.byte	0xff
	.zero		1


	//   ....[88]....
        /*07dc*/ 	.word	0x00008630
        /*07e0*/ 	.word	0x00000002
        /*07e4*/ 	.word	0x000000a0
        /*07e8*/ 	.short	0x010a
        /*07ea*/ 	.byte	0xff
	.zero		1


	//   ....[89]....
        /*07ec*/ 	.word	0x000086b0
        /*07f0*/ 	.word	0x00000002
        /*07f4*/ 	.word	0x000000a8
        /*07f8*/ 	.short	0x010a
        /*07fa*/ 	.byte	0xff
	.zero		1


	//   ....[90]....
        /*07fc*/ 	.word	0x00008720
        /*0800*/ 	.word	0x00000003
        /*0804*/ 	.word	0x00000080
        /*0808*/ 	.short	0x010a
        /*080a*/ 	.byte	0xff
	.zero		1


	//   ....[91]....
        /*080c*/ 	.word	0x00008790
        /*0810*/ 	.word	0x000000ff
        /*0814*/ 	.word	0x00000030
        /*0818*/ 	.short	0x010a
        /*081a*/ 	.byte	0x09
	.zero		1


	//   ....[92]....
        /*081c*/ 	.word	0x00008810
        /*0820*/ 	.word	0x00000002
        /*0824*/ 	.word	0x00000060
        /*0828*/ 	.short	0x010a
        /*082a*/ 	.byte	0xff
	.zero		1


	//   ....[93]....
        /*082c*/ 	.word	0x00008890
        /*0830*/ 	.word	0x00000004
        /*0834*/ 	.word	0x00000050
        /*0838*/ 	.short	0x010a
        /*083a*/ 	.byte	0xff
	.zero		1


	//   ....[94]....
        /*083c*/ 	.word	0x00008910
        /*0840*/ 	.word	0x00000004
        /*0844*/ 	.word	0x00000070
        /*0848*/ 	.short	0x010a
        /*084a*/ 	.byte	0xff
	.zero		1


	//   ....[95]....
        /*084c*/ 	.word	0x00008990
        /*0850*/ 	.word	0x00000005
        /*0854*/ 	.word	0x00000088
        /*0858*/ 	.short	0x010a
        /*085a*/ 	.byte	0xff
	.zero		1


	//   ....[96]....
        /*085c*/ 	.word	0x000089e0
        /*0860*/ 	.word	0x00000002
        /*0864*/ 	.word	0x00000090
        /*0868*/ 	.short	0x010a
        /*086a*/ 	.byte	0xff
	.zero		1


	//   ....[97]....
        /*086c*/ 	.word	0x00008a30
        /*0870*/ 	.word	0x00000002
        /*0874*/ 	.word	0x00000098
        /*0878*/ 	.short	0x010a
        /*087a*/ 	.byte	0xff
	.zero		1


	//   ....[98]....
        /*087c*/ 	.word	0x00008aa0
        /*0880*/ 	.word	0x00000000
        /*0884*/ 	.word	0x000000b0
        /*0888*/ 	.short	0x010a
        /*088a*/ 	.byte	0xff
	.zero		1


	//----- nvinfo : EIATTR_NUM_MBARRIERS
	.align		4
.L_82:
        /*088c*/ 	.byte	0x03, 0x38
        /*088e*/ 	.short	0x0018


	//----- nvinfo : EIATTR_EXIT_INSTR_OFFSETS
	.align		4
        /*0890*/ 	.byte	0x04, 0x1c
        /*0892*/ 	.short	(.L_84 - .L_83)


	//   ....[0]....
.L_83:
        /*0894*/ 	.word	0x000073e0


	//   ....[1]....
        /*0898*/ 	.word	0x00007b40


	//----- nvinfo : EIATTR_REQNTID
	.align		4
.L_84:
        /*089c*/ 	.byte	0x04, 0x10
        /*089e*/ 	.short	(.L_86 - .L_85)
.L_85:
        /*08a0*/ 	.word	0x00000200
        /*08a4*/ 	.word	0x00000001
        /*08a8*/ 	.word	0x00000001


	//----- nvinfo : EIATTR_CRS_STACK_SIZE
	.align		4
.L_86:
        /*08ac*/ 	.byte	0x04, 0x1e
        /*08ae*/ 	.short	(.L_88 - .L_87)
.L_87:
        /*08b0*/ 	.word	0x00000000


	//----- nvinfo : EIATTR_CBANK_PARAM_SIZE
	.align		4
.L_88:
        /*08b4*/ 	.byte	0x03, 0x19
        /*08b6*/ 	.short	0x0470


	//----- nvinfo : EIATTR_PARAM_CBANK
	.align		4
        /*08b8*/ 	.byte	0x04, 0x0a
        /*08ba*/ 	.short	(.L_90 - .L_89)
	.align		4
.L_89:
        /*08bc*/ 	.word	index@(.nv.constant0.kernel_cutlass_kernel_flash_attncuteflash_bwd_sm100FlashAttentionBackwardSm100_object_at__tensor0000o6411101213_None_tensor0000o6411101213_None_tensor0000o6411101213_tensorptrf32gmemo1i64_0)
        /*08c0*/ 	.short	0x0380
        /*08c2*/ 	.short	0x0470


	//----- nvinfo : EIATTR_SW_WAR
	.align		4
.L_90:
        /*08c4*/ 	.byte	0x04, 0x36
        /*08c6*/ 	.short	(.L_92 - .L_91)
.L_91:
        /*08c8*/ 	.word	0x00000008
.L_92:


//--------------------- .nv.compat                --------------------------
	.section	.nv.compat,"",@"SHT_CUDA_COMPAT_INFO"
	.align	4
        /*0000*/ 	.byte	0x02, 0x02, 0x02, 0x00, 0x02, 0x05, 0x05, 0x00, 0x02, 0x03, 0x01, 0x00, 0x02, 0x06, 0x01, 0x00


//--------------------- .nv.callgraph             --------------------------
	.section	.nv.callgraph,"",@"SHT_CUDA_CALLGRAPH"
	.align	4
	.sectionentsize	8
	.align		4
        /*0000*/ 	.word	0x00000000
	.align		4
        /*0004*/ 	.word	0xffffffff
	.align		4
        /*0008*/ 	.word	0x00000000
	.align		4
        /*000c*/ 	.word	0xfffffffe
	.align		4
        /*0010*/ 	.word	0x00000000
	.align		4
        /*0014*/ 	.word	0xfffffffd
	.align		4
        /*0018*/ 	.word	0x00000000
	.align		4
        /*001c*/ 	.word	0xfffffffc


//--------------------- .text.kernel_cutlass_kernel_flash_attncuteflash_bwd_sm100FlashAttentionBackwardSm100_object_at__tensor0000o6411101213_None_tensor0000o6411101213_None_tensor0000o6411101213_tensorptrf32gmemo1i64_0 --------------------------
	.section	.text.kernel_cutlass_kernel_flash_attncuteflash_bwd_sm100FlashAttentionBackwardSm100_object_at__tensor0000o6411101213_None_tensor0000o6411101213_None_tensor0000o6411101213_tensorptrf32gmemo1i64_0,"ax",@progbits
	.align	128
        .global         kernel_cutlass_kernel_flash_attncuteflash_bwd_sm100FlashAttentionBackwardSm100_object_at__tensor0000o6411101213_None_tensor0000o6411101213_None_tensor0000o6411101213_tensorptrf32gmemo1i64_0
        .type           kernel_cutlass_kernel_flash_attncuteflash_bwd_sm100FlashAttentionBackwardSm100_object_at__tensor0000o6411101213_None_tensor0000o6411101213_None_tensor0000o6411101213_tensorptrf32gmemo1i64_0,@function
        .size           kernel_cutlass_kernel_flash_attncuteflash_bwd_sm100FlashAttentionBackwardSm100_object_at__tensor0000o6411101213_None_tensor0000o6411101213_None_tensor0000o6411101213_tensorptrf32gmemo1i64_0,(.L_x_141 - kernel_cutlass_kernel_flash_attncuteflash_bwd_sm100FlashAttentionBackwardSm100_object_at__tensor0000o6411101213_None_tensor0000o6411101213_None_tensor0000o6411101213_tensorptrf32gmemo1i64_0)
        .other          kernel_cutlass_kernel_flash_attncuteflash_bwd_sm100FlashAttentionBackwardSm100_object_at__tensor0000o6411101213_None_tensor0000o6411101213_None_tensor0000o6411101213_tensorptrf32gmemo1i64_0,@"STO_CUDA_ENTRY STV_DEFAULT"
kernel_cutlass_kernel_flash_attncuteflash_bwd_sm100FlashAttentionBackwardSm100_object_at__tensor0000o6411101213_None_tensor0000o6411101213_None_tensor0000o6411101213_tensorptrf32gmemo1i64_0:
.text.kernel_cutlass_kernel_flash_attncuteflash_bwd_sm100FlashAttentionBackwardSm100_object_at__tensor0000o6411101213_None_tensor0000o6411101213_None_tensor0000o6411101213_tensorptrf32gmemo1i64_0:
[----:B------:R-:W1:Y:S01]  /*0000*/  LDC R1, c[0x0][0x37c] ;  /* 0x0000df00ff017b82 */ /* 0x000e620000000800 */
[----:B------:R-:W2:Y:S01]  /*0010*/  S2R R0, SR_TID.X ;  /* 0x0000000000007919 */ /* 0x000ea20000002100 */
[----:B------:R-:W-:Y:S01]  /*0020*/  BSSY.RECONVERGENT B0, `(.L_x_0) ;  /* 0x0000031000007945 */ /* 0x000fe20003800200 */
[----:B--2---:R-:W-:-:S04]  /*0030*/  SHF.R.U32.HI R0, RZ, 0x5, R0 ;  /* 0x00000005ff007819 */ /* 0x004fc80000011600 */
[----:B------:R-:W-:-:S13]  /*0040*/  R2UR UR4, R0 ;  /* 0x00000000000472ca */ /* 0x000fda00000e0000 */
[----:B------:R-:W-:Y:S01]  /*0050*/  UISETP.NE.AND UP5, UPT, UR4, 0xd, UPT ;  /* 0x0000000d0400788c */ /* 0x000fe2000bfa5270 */
[----:B------:R-:W-:-:S08]  /*0060*/  IMAD.U32 R2, RZ, RZ, UR4 ;  /* 0x00000004ff027e24 */ /* 0x000fd0000f8e00ff */
[----:B-1----:R-:W-:Y:S05]  /*0070*/  BRA.U UP5, `(.L_x_1) ;  /* 0x00000001055c7547 */ /* 0x002fea000b800000 */
[----:B------:R-:W-:Y:S01]  /*0080*/  ELECT P0, URZ, PT ;  /* 0x0000000000ff782f */ /* 0x000fe20003800000 */
[----:B------:R-:W-:-:S12]  /*0090*/  UPLOP3.LUT UP6, UPT, UPT, UPT, UPT, 0x40, 0x4 ;  /* 0x000000000004789c */ /* 0x000fd80003fce870 */
[----:B------:R-:W-:Y:S05]  /*00a0*/  @!P0 BRA `(.L_x_2) ;  /* 0x0000000000a08947 */ /* 0x000fea0003800000 */
[----:B------:R-:W1:Y:S02]  /*00b0*/  LDCU.64 UR4, c[0x0][0x348] ;  /* 0x00006900ff0477ac */ /* 0x000e640008000a00 */
[----:B-1----:R-:W-:Y:S02]  /*00c0*/  UIADD3 UR14, UP0, UPT, UR4, 0x140, URZ ;  /* 0x00000140040e7890 */ /* 0x002fe4000ff1e0ff */
[----:B------:R-:W-:Y:S02]  /*00d0*/  UIADD3 UR12, UP4, UPT, UR4, 0x1c0, URZ ;  /* 0x000001c0040c7890 */ /* 0x000fe4000ff9e0ff */
[----:B------:R-:W-:Y:S02]  /*00e0*/  UIADD3 UR10, UP3, UPT, UR4, 0x240, URZ ;  /* 0x00000240040a7890 */ /* 0x000fe4000ff7e0ff */
[----:B------:R-:W-:Y:S02]  /*00f0*/  UIADD3 UR8, UP2, UPT, UR4, 0x2c0, URZ ;  /* 0x000002c004087890 */ /* 0x000fe4000ff5e0ff */
[----:B------:R-:W-:-:S02]  /*0100*/  UIADD3 UR6, UP1, UPT, UR4, 0x340, URZ ;  /* 0x0000034004067890 */ /* 0x000fc4000ff3e0ff */
[----:B------:R-:W-:Y:S02]  /*0110*/  UIADD3.X UR15, UPT, UPT, URZ, UR5, URZ, UP0, !UPT ;  /* 0x00000005ff0f7290 */ /* 0x000fe400087fe4ff */
[----:B------:R-:W-:Y:S02]  /*0120*/  UIADD3 UR4, UP0, UPT, UR4, 0x3c0, URZ ;  /* 0x000003c004047890 */ /* 0x000fe4000ff1e0ff */
[----:B------:R-:W-:Y:S02]  /*0130*/  UIADD3.X UR13, UPT, UPT, URZ, UR5, URZ, UP4, !UPT ;  /* 0x00000005ff0d7290 */ /* 0x000fe4000a7fe4ff */
[----:B------:R-:W-:Y:S02]  /*0140*/  UIADD3.X UR11, UPT, UPT, URZ, UR5, URZ, UP3, !UPT ;  /* 0x00000005ff0b7290 */ /* 0x000fe40009ffe4ff */
[----:B------:R-:W-:Y:S01]  /*0150*/  UIADD3.X UR9, UPT, UPT, URZ, UR5, URZ, UP2, !UPT ;  /* 0x00000005ff097290 */ /* 0x000fe200097fe4ff */
[----:B------:R4:W-:Y:S01]  /*0160*/  UTMACCTL.PF [UR14] ;  /* 0x000000000e0079b9 */ /* 0x0009e20008040000 */
[----:B------:R-:W-:-:S03]  /*0170*/  UIADD3.X UR7, UPT, UPT, URZ, UR5, URZ, UP1, !UPT ;  /* 0x00000005ff077290 */ /* 0x000fc60008ffe4ff */
[----:B------:R4:W-:Y:S01]  /*0180*/  UTMACCTL.PF [UR12] ;  /* 0x000000000c0079b9 */ /* 0x0009e20008040000 */
[----:B------:R-:W-:Y:S01]  /*0190*/  UIADD3.X UR5, UPT, UPT, URZ, UR5, URZ, UP0, !UPT ;  /* 0x00000005ff057290 */ /* 0x000fe200087fe4ff */
[----:B------:R4:W-:Y:S02]  /*01a0*/  UTMACCTL.PF [UR10] ;  /* 0x000000000a0079b9 */ /* 0x0009e40008040000 */
[----:B------:R4:W-:Y:S02]  /*01b0*/  UTMACCTL.PF [UR8] ;  /* 0x00000000080079b9 */ /* 0x0009e40008040000 */
[----:B------:R4:W-:Y:S04]  /*01c0*/  UTMACCTL.PF [UR6] ;  /* 0x00000000060079b9 */ /* 0x0009e80008040000 */
[----:B------:R4:W-:Y:S02]  /*01d0*/  UTMACCTL.PF [UR4] ;  /* 0x00000000040079b9 */ /* 0x0009e40008040000 */
[----:B----4-:R-:W-:Y:S05]  /*01e0*/  BRA `(.L_x_2) ;  /* 0x0000000000507947 */ /* 0x010fea0003800000 */
.L_x_1:
[----:B------:R-:W-:Y:S01]  /*01f0*/  R2UR UR4, R0 ;  /* 0x00000000000472ca */ /* 0x000fe200000e0000 */
[----:B------:R-:W-:-:S12]  /*0200*/  UPLOP3.LUT UP6, UPT, UPT, UPT, UPT, 0x40, 0x4 ;  /* 0x000000000004789c */ /* 0x000fd80003fce870 */
[----:B------:R-:W-:-:S09]  /*0210*/  UISETP.NE.AND UP0, UPT, UR4, URZ, UPT ;  /* 0x000000ff0400728c */ /* 0x000fd2000bf05270 */
[----:B------:R-:W-:Y:S05]  /*0220*/  BRA.U UP0, `(.L_x_2) ;  /* 0x0000000100407547 */ /* 0x000fea000b800000 */
[----:B------:R-:W1:Y:S01]  /*0230*/  S2UR UR4, SR_CgaCtaId ;  /* 0x00000000000479c3 */ /* 0x000e620000008800 */
[----:B------:R-:W-:Y:S01]  /*0240*/  UMOV UR5, 0x400 ;  /* 0x0000040000057882 */ /* 0x000fe20000000000 */
[----:B------:R-:W-:Y:S01]  /*0250*/  UMOV UR8, 0x1 ;  /* 0x0000000100087882 */ /* 0x000fe20000000000 */
[----:B------:R-:W-:Y:S01]  /*0260*/  UMOV UR6, 0x8 ;  /* 0x0000000800067882 */ /* 0x000fe20000000000 */
[----:B------:R-:W-:-:S04]  /*0270*/  UIADD3 UR8, UPT, UPT, -UR8, 0x100000, URZ ;  /* 0x0010000008087890 */ /* 0x000fc8000fffe1ff */
[----:B------:R-:W-:Y:S02]  /*0280*/  USHF.L.U32 UR9, UR8, 0xb, URZ ;  /* 0x0000000b08097899 */ /* 0x000fe400080006ff */
[----:B------:R-:W-:Y:S02]  /*0290*/  USHF.L.U32 UR8, UR8, 0x1, URZ ;  /* 0x0000000108087899 */ /* 0x000fe400080006ff */
[----:B------:R-:W-:Y:S02]  /*02a0*/  UPLOP3.LUT UP6, UPT, UPT, UPT, UPT, 0x80, 0x8 ;  /* 0x000000000008789c */ /* 0x000fe40003fcf070 */
[----:B------:R-:W-:-:S04]  /*02b0*/  UIADD3 UR6, UPT, UPT, -UR6, 0x100000, URZ ;  /* 0x0010000006067890 */ /* 0x000fc8000fffe1ff */
[----:B------:R-:W-:Y:S02]  /*02c0*/  USHF.L.U32 UR7, UR6, 0xb, URZ ;  /* 0x0000000b06077899 */ /* 0x000fe400080006ff */
[----:B------:R-:W-:Y:S02]  /*02d0*/  USHF.L.U32 UR6, UR6, 0x1, URZ ;  /* 0x0000000106067899 */ /* 0x000fe400080006ff */
[----:B-1----:R-:W-:Y:S01]  /*02e0*/  ULEA UR4, UR4, UR5, 0x18 ;  /* 0x0000000504047291 */ /* 0x002fe2000f8ec0ff */
[----:B------:R-:W1:Y:S11]  /*02f0*/  FENCE.VIEW.ASYNC.S ;  /* 0x00000000000073c6 */ /* 0x000e760000000000 */
[----:B-1----:R1:W2:Y:S01]  /*0300*/  SYNCS.EXCH.64 URZ, [UR4+0x60], UR8 ;  /* 0x0000600804ff75b2 */ /* 0x0022a20008000100 */
[----:B------:R1:W3:Y:S01]  /*0310*/  SYNCS.EXCH.64 URZ, [UR4+0x68], UR6 ;  /* 0x0000680604ff75b2 */ /* 0x0002e20008000100 */
[----:B------:R-:W-:Y:S01]  /*0320*/  NOP ;  /* 0x0000000000007918 */ /* 0x000fe20000000000 */
.L_x_2:
[----:B-1----:R-:W-:Y:S05]  /*0330*/  BSYNC.RECONVERGENT B0 ;  /* 0x0000000000007941 */ /* 0x002fea0003800200 */
.L_x_0:
[----:B------:R-:W-:Y:S01]  /*0340*/  NOP ;  /* 0x0000000000007918 */ /* 0x000fe20000000000 */
[----:B--23--:R-:W-:Y:S06]  /*0350*/  BAR.SYNC.DEFER_BLOCKING 0x0 ;  /* 0x0000000000007b1d */ /* 0x00cfec0000010000 */
[----:B------:R-:W-:Y:S05]  /*0360*/  BRA.U !UP6, `(.L_x_3) ;  /* 0x000000010e3c7547 */ /* 0x000fea000b800000 */
[----:B------:R-:W1:Y:S01]  /*0370*/  S2UR UR4, SR_CgaCtaId ;  /* 0x00000000000479c3 */ /* 0x000e620000008800 */
[----:B------:R-:W-:Y:S01]  /*0380*/  UMOV UR5, 0x400 ;  /* 0x0000040000057882 */ /* 0x000fe20000000000 */
[----:B------:R-:W-:Y:S01]  /*0390*/  UMOV UR8, 0x1 ;  /* 0x0000000100087882 */ /* 0x000fe20000000000 */
[----:B------:R-:W-:Y:S01]  /*03a0*/  UMOV UR6, 0x8 ;  /* 0x0000000800067882 */ /* 0x000fe20000000000 */
[----:B------:R-:W-:-:S04]  /*03b0*/  UIADD3 UR8, UPT, UPT, -UR8, 0x100000, URZ ;  /* 0x0010000008087890 */ /* 0x000fc8000fffe1ff */
[----:B------:R-:W-:Y:S02]  /*03c0*/  USHF.L.U32 UR9, UR8, 0xb, URZ ;  /* 0x0000000b08097899 */ /* 0x000fe400080006ff */
[----:B------:R-:W-:Y:S02]  /*03d0*/  USHF.L.U32 UR8, UR8, 0x1, URZ ;  /* 0x0000000108087899 */ /* 0x000fe400080006ff */
        /* <DEDUP_REMOVED lines=8> */
.L_x_3:
[----:B------:R-:W-:Y:S01]  /*0460*/  NOP ;  /* 0x0000000000007918 */ /* 0x000fe20000000000 */
[----:B--23--:R-:W-:Y:S06]  /*0470*/  BAR.SYNC.DEFER_BLOCKING 0x0 ;  /* 0x0000000000007b1d */ /* 0x00cfec0000010000 */
[----:B------:R-:W-:Y:S05]  /*0480*/  BRA.U !UP6, `(.L_x_4) ;  /* 0x000000010e447547 */ /* 0x000fea000b800000 */
[----:B-1----:R-:W1:Y:S01]  /*0490*/  S2UR UR4, SR_CgaCtaId ;  /* 0x00000000000479c3 */ /* 0x002e620000008800 */
        /* <DEDUP_REMOVED lines=11> */
[----:B-1----:R2:W3:Y:S01]  /*0550*/  SYNCS.EXCH.64 URZ, [UR4+0x90], UR8 ;  /* 0x0000900804ff75b2 */ /* 0x0024e20008000100 */
[----:B------:R2:W4:Y:S01]  /*0560*/  SYNCS.EXCH.64 URZ, [UR4+0x98], UR8 ;  /* 0x0000980804ff75b2 */ /* 0x0005220008000100 */
[----:B------:R2:W5:Y:S01]  /*0570*/  SYNCS.EXCH.64 URZ, [UR4+0xa0], UR6 ;  /* 0x0000a00604ff75b2 */ /* 0x0005620008000100 */
[----:B------:R2:W1:Y:S02]  /*0580*/  SYNCS.EXCH.64 URZ, [UR4+0xa8], UR6 ;  /* 0x0000a80604ff75b2 */ /* 0x0004640008000100 */
[----:B--2---:R-:W-:Y:S01]  /*0590*/  NOP ;  /* 0x0000000000007918 */ /* 0x004fe20000000000 */
.L_x_4:
[----:B------:R-:W-:Y:S01]  /*05a0*/  NOP ;  /* 0x0000000000007918 */ /* 0x000fe20000000000 */
[----:B-1-345:R-:W-:Y:S06]  /*05b0*/  BAR.SYNC.DEFER_BLOCKING 0x0 ;  /* 0x0000000000007b1d */ /* 0x03afec0000010000 */
        /* <DEDUP_REMOVED lines=16> */
.L_x_5:
        /* <DEDUP_REMOVED lines=16> */
[----:B------:R2:W4:Y:S02]  /*07c0*/  SYNCS.EXCH.64 URZ, [UR4+0x88], UR6 ;  /* 0x0000880604ff75b2 */ /* 0x0005240008000100 */
[----:B--2---:R-:W-:Y:S01]  /*07d0*/  NOP ;  /* 0x0000000000007918 */ /* 0x004fe20000000000 */
.L_x_6:
[----:B------:R-:W-:Y:S01]  /*07e0*/  NOP ;  /* 0x0000000000007918 */ /* 0x000fe20000000000 */
[----:B---34-:R-:W-:Y:S06]  /*07f0*/  BAR.SYNC.DEFER_BLOCKING 0x0 ;  /* 0x0000000000007b1d */ /* 0x018fec0000010000 */
        /* <DEDUP_REMOVED lines=18> */
.L_x_7:
        /* <DEDUP_REMOVED lines=13> */
[----:B-1----:R2:W1:Y:S01]  /*09f0*/  SYNCS.EXCH.64 URZ, [UR4+0x50], UR6 ;  /* 0x0000500604ff75b2 */ /* 0x0024620008000100 */
[----:B------:R2:W5:Y:S01]  /*0a00*/  SYNCS.EXCH.64 URZ, [UR4+0x58], UR8 ;  /* 0x0000580804ff75b2 */ /* 0x0005620008000100 */
[----:B------:R2:W4:Y:S01]  /*0a10*/  SYNCS.EXCH.64 URZ, [UR4], UR6 ;  /* 0x0000000604ff75b2 */ /* 0x0005220008000100 */
[----:B------:R2:W3:Y:S01]  /*0a20*/  SYNCS.EXCH.64 URZ, [UR4+0x8], UR6 ;  /* 0x0000080604ff75b2 */ /* 0x0004e20008000100 */
[----:B------:R2:W1:Y:S01]  /*0a30*/  SYNCS.EXCH.64 URZ, [UR4+0x10], UR6 ;  /* 0x0000100604ff75b2 */ /* 0x0004620008000100 */
[----:B------:R2:W1:Y:S01]  /*0a40*/  SYNCS.EXCH.64 URZ, [UR4+0x18], UR6 ;  /* 0x0000180604ff75b2 */ /* 0x0004620008000100 */
[----:B------:R2:W1:Y:S01]  /*0a50*/  SYNCS.EXCH.64 URZ, [UR4+0x20], UR6 ;  /* 0x0000200604ff75b2 */ /* 0x0004620008000100 */
[----:B------:R2:W1:Y:S02]  /*0a60*/  SYNCS.EXCH.64 URZ, [UR4+0x28], UR6 ;  /* 0x0000280604ff75b2 */ /* 0x0004640008000100 */
[----:B--2---:R-:W-:Y:S01]  /*0a70*/  NOP ;  /* 0x0000000000007918 */ /* 0x004fe20000000000 */
.L_x_8:
[----:B-1----:R-:W-:Y:S01]  /*0a80*/  R2UR UR4, R0 ;  /* 0x00000000000472ca */ /* 0x002fe200000e0000 */
[----:B------:R-:W-:-:S12]  /*0a90*/  NOP ;  /* 0x0000000000007918 */ /* 0x000fd80000000000 */
[----:B------:R-:W-:Y:S01]  /*0aa0*/  UISETP.NE.AND UP0, UPT, UR4, 0xe, UPT ;  /* 0x0000000e0400788c */ /* 0x000fe2000bf05270 */
[----:B---345:R-:W-:Y:S08]  /*0ab0*/  BAR.SYNC.DEFER_BLOCKING 0x0 ;  /* 0x0000000000007b1d */ /* 0x038ff00000010000 */
[----:B------:R-:W-:Y:S05]  /*0ac0*/  BRA.U !UP0, `(.L_x_9) ;  /* 0x0000003d08c07547 */ /* 0x000fea000b800000 */
[----:B------:R-:W-:-:S13]  /*0ad0*/  R2UR UR4, R0 ;  /* 0x00000000000472ca */ /* 0x000fda00000e0000 */
[----:B------:R-:W-:-:S09]  /*0ae0*/  UISETP.NE.AND UP0, UPT, UR4, 0xf, UPT ;  /* 0x0000000f0400788c */ /* 0x000fd2000bf05270 */
[----:B------:R-:W-:Y:S05]  /*0af0*/  BRA.U UP0, `(.L_x_10) ;  /* 0x00000001000c7547 */ /* 0x000fea000b800000 */
[----:B------:R-:W-:-:S08]  /*0b00*/  NOP ;  /* 0x0000000000007918 */ /* 0x000fd00000000000 */
[----:B------:R-:W1:-:S00]  /*0b10*/  USETMAXREG.DEALLOC.CTAPOOL 0x18 ;  /* 0x00000018000079c8 */ /* 0x000e4000080e0500 */
[----:B-1----:R-:W-:Y:S05]  /*0b20*/  BRA `(.L_x_11) ;  /* 0x0000003c00b07947 */ /* 0x002fea0003800000 */
.L_x_10:
[----:B------:R-:W-:Y:S04]  /*0b30*/  BSSY.RECONVERGENT B0, `(.L_x_12) ;  /* 0x00000d3000007945 */ /* 0x000fe80003800200 */
[----:B------:R-:W-:Y:S05]  /*0b40*/  BRA.U UP5, `(.L_x_13) ;  /* 0x0000000d05447547 */ /* 0x000fea000b800000 */
[----:B------:R-:W-:-:S08]  /*0b50*/  NOP ;  /* 0x0000000000007918 */ /* 0x000fd00000000000 */
[----:B------:R-:W1:-:S00]  /*0b60*/  USETMAXREG.DEALLOC.CTAPOOL 0x58 ;  /* 0x00000058000079c8 */ /* 0x000e4000080e0500 */
[----:B------:R-:W2:Y:S01]  /*0b70*/  S2UR UR15, SR_CgaCtaId ;  /* 0x00000000000f79c3 */ /* 0x000ea20000008800 */
[----:B------:R-:W-:Y:S01]  /*0b80*/  UMOV UR25, 0x400 ;  /* 0x0000040000197882 */ /* 0x000fe20000000000 */
[----:B-1----:R-:W-:Y:S01]  /*0b90*/  HFMA2 R3, -RZ, RZ, -0.0 , 0 ;  /* 0x80000000ff037431 */ /* 0x002fe200000001ff */
[----:B------:R-:W1:Y:S01]  /*0ba0*/  LDCU.64 UR4, c[0x0][0x348] ;  /* 0x00006900ff0477ac */ /* 0x000e620008000a00 */
[----:B------:R-:W3:Y:S04]  /*0bb0*/  LDCU.64 UR8, c[0x0][0x348] ;  /* 0x00006900ff0877ac */ /* 0x000ee80008000a00 */
[----:B------:R-:W4:Y:S08]  /*0bc0*/  S2UR UR27, SR_CTAID.X ;  /* 0x00000000001b79c3 */ /* 0x000f300000002500 */
[----:B------:R-:W5:Y:S01]  /*0bd0*/  S2UR UR20, SR_CTAID.Y ;  /* 0x00000000001479c3 */ /* 0x000f620000002600 */
[----:B--2---:R-:W-:-:S07]  /*0be0*/  ULEA UR25, UR15, UR25, 0x18 ;  /* 0x000000190f197291 */ /* 0x004fce000f8ec0ff */
[----:B------:R-:W2:Y:S02]  /*0bf0*/  S2UR UR21, SR_CTAID.Z ;  /* 0x00000000001579c3 */ /* 0x000ea40000002700 */
[----:B------:R-:W1:Y:S02]  /*0c00*/  SYNCS.PHASECHK.TRANS64.TRYWAIT P0, [UR25+0x10], R3 ;  /* 0x00001003ff0075a7 */ /* 0x000e640008001119 */
[----:B-12345:R-:W-:Y:S05]  /*0c10*/  @!P0 BRA `(.L_x_14) ;  /* 0x0000006c00cc8947 */ /* 0x03efea0003800000 */
.L_x_74:
[----:B------:R-:W-:Y:S01]  /*0c20*/  ELECT P0, URZ, PT ;  /* 0x0000000000ff782f */ /* 0x000fe20003800000 */
[----:B------:R-:W-:Y:S02]  /*0c30*/  UIADD3 UR6, UP1, UPT, UR4, 0x1c0, URZ ;  /* 0x000001c004067890 */ /* 0x000fe4000ff3e0ff */
[----:B------:R-:W-:Y:S02]  /*0c40*/  UIADD3 UR4, UP0, UPT, UR8, 0x140, URZ ;  /* 0x0000014008047890 */ /* 0x000fe4000ff1e0ff */
[----:B------:R-:W-:Y:S02]  /*0c50*/  USHF.L.U32 UR27, UR27, 0x7, URZ ;  /* 0x000000071b1b7899 */ /* 0x000fe400080006ff */
[----:B------:R-:W-:Y:S02]  /*0c60*/  UIADD3.X UR7, UPT, UPT, URZ, UR5, URZ, UP1, !UPT ;  /* 0x00000005ff077290 */ /* 0x000fe40008ffe4ff */
[----:B------:R-:W-:Y:S02]  /*0c70*/  UIADD3 UR24, UPT, UPT, UR25, 0x8400, URZ ;  /* 0x0000840019187890 */ /* 0x000fe4000fffe0ff */
[----:B------:R-:W-:-:S02]  /*0c80*/  UIADD3 UR8, UPT, UPT, UR25, 0x400, URZ ;  /* 0x0000040019087890 */ /* 0x000fc4000fffe0ff */
[----:B-1----:R-:W-:Y:S01]  /*0c90*/  @P0 MOV R2, 0x8000 ;  /* 0x0000800000020802 */ /* 0x002fe20000000f00 */
[----:B------:R-:W-:Y:S01]  /*0ca0*/  UIADD3.X UR5, UPT, UPT, URZ, UR9, URZ, UP0, !UPT ;  /* 0x00000009ff057290 */ /* 0x000fe200087fe4ff */
[----:B------:R-:W-:Y:S01]  /*0cb0*/  UMOV UR26, URZ ;  /* 0x000000ff001a7c82 */ /* 0x000fe20008000000 */
[----:B------:R-:W-:Y:S01]  /*0cc0*/  UMOV UR28, UR20 ;  /* 0x00000014001c7c82 */ /* 0x000fe20008000000 */
[----:B------:R-:W-:Y:S01]  /*0cd0*/  UMOV UR29, UR21 ;  /* 0x00000015001d7c82 */ /* 0x000fe20008000000 */
[----:B------:R-:W-:Y:S01]  /*0ce0*/  UMOV UR10, URZ ;  /* 0x000000ff000a7c82 */ /* 0x000fe20008000000 */
[----:B------:R-:W-:Y:S01]  /*0cf0*/  UMOV UR11, URZ ;  /* 0x000000ff000b7c82 */ /* 0x000fe20008000000 */
[----:B------:R1:W-:Y:S01]  /*0d00*/  @P0 SYNCS.ARRIVE.TRANS64 RZ, [UR25], R2 ;  /* 0x00000002ffff09a7 */ /* 0x0003e20008000019 */
[----:B------:R-:W-:Y:S01]  /*0d10*/  UMOV UR12, UR20 ;  /* 0x00000014000c7c82 */ /* 0x000fe20008000000 */
[----:B------:R-:W-:Y:S01]  /*0d20*/  UMOV UR13, UR21 ;  /* 0x00000015000d7c82 */ /* 0x000fe20008000000 */
[----:B------:R-:W-:Y:S01]  /*0d30*/  UMOV UR9, UR25 ;  /* 0x0000001900097c82 */ /* 0x000fe20008000000 */
[----:B------:R-:W-:Y:S01]  /*0d40*/  UTMALDG.4D [UR24], [UR6], desc[URZ] ;  /* 0x0000ff18060075b4 */ /* 0x000fe20008019000 */
[----:B------:R-:W2:Y:S01]  /*0d50*/  LDCU.64 UR30, c[0x0][0x3a8] ;  /* 0x00007500ff1e77ac */ /* 0x000ea20008000a00 */
[----:B------:R3:W-:Y:S01]  /*0d60*/  UTMALDG.4D [UR8], [UR4], desc[URZ] ;  /* 0x0000ff08040075b4 */ /* 0x0007e20008019000 */
[----:B------:R-:W4:Y:S01]  /*0d70*/  SYNCS.PHASECHK.TRANS64.TRYWAIT P0, [UR25+0x40], R3 ;  /* 0x00004003ff0075a7 */ /* 0x000f220008001119 */
[----:B---3--:R-:W3:Y:S02]  /*0d80*/  LDCU.128 UR8, c[0x0][0x3c0] ;  /* 0x00007800ff0877ac */ /* 0x008ee40008000c00 */
[----:B---3--:R-:W-:-:S04]  /*0d90*/  UIMAD.WIDE.U32 UR4, UR20, UR8, URZ ;  /* 0x00000008140472a5 */ /* 0x008fc8000f8e00ff */
[----:B------:R-:W-:Y:S01]  /*0da0*/  UIMAD UR6, UR20, UR9, UR5 ;  /* 0x00000009140672a4 */ /* 0x000fe2000f8e0205 */
[----:B-12-4-:R-:W-:Y:S11]  /*0db0*/  @!P0 BRA `(.L_x_15) ;  /* 0x0000006c00848947 */ /* 0x016ff60003800000 */
.L_x_76:
[----:B------:R-:W-:Y:S01]  /*0dc0*/  UMOV UR5, UR6 ;  /* 0x0000000600057c82 */ /* 0x000fe20008000000 */
[----:B------:R-:W-:Y:S01]  /*0dd0*/  ELECT P0, URZ, PT ;  /* 0x0000000000ff782f */ /* 0x000fe20003800000 */
[----:B------:R-:W-:Y:S02]  /*0de0*/  UIMAD.WIDE.U32 UR4, UR21, UR10, UR4 ;  /* 0x0000000a150472a5 */ /* 0x000fe4000f8e0004 */
[----:B------:R-:W-:Y:S02]  /*0df0*/  UIADD3 UR7, UPT, UPT, UR25, 0x30, URZ ;  /* 0x0000003019077890 */ /* 0x000fe4000fffe0ff */
[----:B------:R-:W-:Y:S02]  /*0e00*/  UIMAD UR11, UR21, UR11, UR5 ;  /* 0x0000000b150b72a4 */ /* 0x000fe4000f8e0205 */
[----:B------:R-:W-:Y:S02]  /*0e10*/  UIADD3 UR5, UPT, UPT, UR25, 0x1c400, URZ ;  /* 0x0001c40019057890 */ /* 0x000fe4000fffe0ff */
[----:B------:R-:W-:-:S02]  /*0e20*/  ULEA UR30, UP0, UR4, UR30, 0x2 ;  /* 0x0000001e041e7291 */ /* 0x000fc4000f8010ff */
[----:B------:R-:W-:Y:S02]  /*0e30*/  UPRMT UR6, UR15, 0x654, UR5 ;  /* 0x000006540f067896 */ /* 0x000fe40008000005 */
[----:B-1----:R-:W-:Y:S01]  /*0e40*/  @P0 MOV R2, 0x200 ;  /* 0x0000020000020802 */ /* 0x002fe20000000f00 */
[----:B------:R-:W-:-:S03]  /*0e50*/  ULEA.HI.X UR31, UR4, UR31, UR11, 0x2, UP0 ;  /* 0x0000001f041f7291 */ /* 0x000fc600080f140b */
[----:B------:R-:W-:Y:S01]  /*0e60*/  UMOV UR4, 0x20 ;  /* 0x0000002000047882 */ /* 0x000fe20000000000 */
[----:B------:R1:W-:Y:S05]  /*0e70*/  @P0 SYNCS.ARRIVE.TRANS64 RZ, [UR25+0x30], R2 ;  /* 0x00003002ffff09a7 */ /* 0x0003ea0008000019 */
[----:B------:R2:W-:Y:S01]  /*0e80*/  UBLKCP.S.G [UR6], [UR30], UR4 ;  /* 0x000000061e0073ba */ /* 0x0005e20008000204 */
[----:B------:R-:W3:Y:S01]  /*0e90*/  SYNCS.PHASECHK.TRANS64.TRYWAIT P0, [UR25+0x28], R3 ;  /* 0x00002803ff0075a7 */ /* 0x000ee20008001119 */
[----:B--2---:R-:W2:Y:S01]  /*0ea0*/  LDCU.64 UR4, c[0x0][0x348] ;  /* 0x00006900ff0477ac */ /* 0x004ea20008000a00 */
[----:B------:R-:W4:Y:S02]  /*0eb0*/  LDCU.64 UR6, c[0x0][0x348] ;  /* 0x00006900ff0677ac */ /* 0x000f240008000a00 */
[----:B-1234-:R-:W-:Y:S05]  /*0ec0*/  @!P0 BRA `(.L_x_16) ;  /* 0x0000006c00608947 */ /* 0x01efea0003800000 */
.L_x_78:
[----:B------:R-:W-:Y:S01]  /*0ed0*/  ELECT P0, URZ, PT ;  /* 0x0000000000ff782f */ /* 0x000fe20003800000 */
[----:B------:R-:W-:Y:S02]  /*0ee0*/  UIADD3 UR4, UP1, UPT, UR4, 0x240, URZ ;  /* 0x0000024004047890 */ /* 0x000fe4000ff3e0ff */
[----:B------:R-:W-:Y:S02]  /*0ef0*/  UIADD3 UR6, UP0, UPT, UR6, 0x2c0, URZ ;  /* 0x000002c006067890 */ /* 0x000fe4000ff1e0ff */
[----:B------:R-:W-:Y:S02]  /*0f00*/  UIADD3.X UR5, UPT, UPT, URZ, UR5, URZ, UP1, !UPT ;  /* 0x00000005ff057290 */ /* 0x000fe40008ffe4ff */
[----:B------:R-:W-:Y:S02]  /*0f10*/  UIADD3 UR16, UPT, UPT, UR25, 0xc400, URZ ;  /* 0x0000c40019107890 */ /* 0x000fe4000fffe0ff */
[----:B------:R-:W-:Y:S02]  /*0f20*/  UIADD3 UR17, UPT, UPT, UR25, 0x20, URZ ;  /* 0x0000002019117890 */ /* 0x000fe4000fffe0ff */
[----:B------:R-:W-:-:S02]  /*0f30*/  UIADD3.X UR7, UPT, UPT, URZ, UR7, URZ, UP0, !UPT ;  /* 0x00000007ff077290 */ /* 0x000fc400087fe4ff */
[----:B-1----:R-:W-:Y:S01]  /*0f40*/  @P0 MOV R2, 0x8000 ;  /* 0x0000800000020802 */ /* 0x002fe20000000f00 */
[----:B------:R-:W-:Y:S02]  /*0f50*/  UIADD3 UR8, UPT, UPT, UR25, 0x10400, URZ ;  /* 0x0001040019087890 */ /* 0x000fe4000fffe0ff */
[----:B------:R-:W-:Y:S01]  /*0f60*/  UIADD3 UR9, UPT, UPT, UR25, 0x20, URZ ;  /* 0x0000002019097890 */ /* 0x000fe2000fffe0ff */
[----:B------:R1:W-:Y:S01]  /*0f70*/  @P0 SYNCS.ARRIVE.TRANS64 RZ, [UR25+0x20], R2 ;  /* 0x00002002ffff09a7 */ /* 0x0003e20008000019 */
[----:B------:R-:W-:Y:S01]  /*0f80*/  UMOV UR18, URZ ;  /* 0x000000ff00127c82 */ /* 0x000fe20008000000 */
[----:B------:R-:W-:Y:S01]  /*0f90*/  UMOV UR19, UR27 ;  /* 0x0000001b00137c82 */ /* 0x000fe20008000000 */
[----:B------:R-:W-:Y:S01]  /*0fa0*/  UMOV UR10, URZ ;  /* 0x000000ff000a7c82 */ /* 0x000fe20008000000 */
[----:B------:R-:W-:Y:S01]  /*0fb0*/  UMOV UR11, URZ ;  /* 0x000000ff000b7c82 */ /* 0x000fe20008000000 */
[----:B------:R-:W-:Y:S01]  /*0fc0*/  UMOV UR12, UR20 ;  /* 0x00000014000c7c82 */ /* 0x000fe20008000000 */
[----:B------:R-:W-:Y:S01]  /*0fd0*/  UMOV UR13, UR21 ;  /* 0x00000015000d7c82 */ /* 0x000fe20008000000 */
[----:B------:R-:W-:Y:S01]  /*0fe0*/  UTMALDG.4D [UR16], [UR4], desc[URZ] ;  /* 0x0000ff10040075b4 */ /* 0x000fe20008019000 */
[----:B------:R2:W-:Y:S01]  /*0ff0*/  UTMALDG.4D [UR8], [UR6], desc[URZ] ;  /* 0x0000ff08060075b4 */ /* 0x0005e20008019000 */
[----:B------:R-:W3:Y:S01]  /*1000*/  SYNCS.PHASECHK.TRANS64.TRYWAIT P0, [UR25+0x58], R3 ;  /* 0x00005803ff0075a7 */ /* 0x000ee20008001119 */
[----:B--2---:R-:W2:Y:S01]  /*1010*/  LDCU.64 UR6, c[0x0][0x3e8] ;  /* 0x00007d00ff0677ac */ /* 0x004ea20008000a00 */
[----:B------:R-:W4:Y:S01]  /*1020*/  LDCU.64 UR8, c[0x0][0x3f0] ;  /* 0x00007e00ff0877ac */ /* 0x000f220008000a00 */
[----:B------:R-:W5:Y:S01]  /*1030*/  LDCU.64 UR10, c[0x0][0x3d0] ;  /* 0x00007a00ff0a77ac */ /* 0x000f620008000a00 */
[----:B------:R-:W1:Y:S01]  /*1040*/  LDCU UR12, c[0x0][0x380] ;  /* 0x00007000ff0c77ac */ /* 0x000e620008000800 */
[----:B--2---:R-:W-:-:S04]  /*1050*/  UIMAD.WIDE.U32 UR4, UR20, UR6, URZ ;  /* 0x00000006140472a5 */ /* 0x004fc8000f8e00ff */
[----:B------:R-:W-:-:S04]  /*1060*/  UIMAD UR5, UR20, UR7, UR5 ;  /* 0x00000007140572a4 */ /* 0x000fc8000f8e0205 */
[----:B----4-:R-:W-:-:S04]  /*1070*/  UIMAD.WIDE.U32 UR4, UR21, UR8, UR4 ;  /* 0x00000008150472a5 */ /* 0x010fc8000f8e0004 */
[----:B------:R-:W-:Y:S02]  /*1080*/  UIMAD UR22, UR21, UR9, UR5 ;  /* 0x00000009151672a4 */ /* 0x000fe4000f8e0205 */
[----:B-----5:R-:W-:Y:S01]  /*1090*/  ULEA UR10, UP0, UR4, UR10, 0x2 ;  /* 0x0000000a040a7291 */ /* 0x020fe2000f8010ff */
[----:B-1-3--:R-:W-:Y:S11]  /*10a0*/  @!P0 BRA `(.L_x_17) ;  /* 0x0000006c00088947 */ /* 0x00aff60003800000 */
.L_x_80:
[----:B------:R-:W-:Y:S01]  /*10b0*/  ELECT P0, URZ, PT ;  /* 0x0000000000ff782f */ /* 0x000fe20003800000 */
[----:B-1----:R-:W-:Y:S01]  /*10c0*/  HFMA2 R5, -RZ, RZ, 0, 5.9604644775390625e-08 ;  /* 0x00000001ff057431 */ /* 0x002fe200000001ff */
[----:B------:R-:W-:Y:S01]  /*10d0*/  ULEA.HI.X UR23, UR4, UR11, UR22, 0x2, UP0 ;  /* 0x0000000b04177291 */ /* 0x000fe200080f1416 */
[----:B------:R-:W-:Y:S01]  /*10e0*/  IMAD.MOV.U32 R6, RZ, RZ, RZ ;  /* 0x000000ffff067224 */ /* 0x000fe200078e00ff */
[----:B------:R-:W-:Y:S01]  /*10f0*/  UIADD3 UR4, UPT, UPT, UR25, 0x1c800, URZ ;  /* 0x0001c80019047890 */ /* 0x000fe2000fffe0ff */
[----:B------:R-:W-:Y:S01]  /*1100*/  MOV R3, 0x2 ;  /* 0x0000000200037802 */ /* 0x000fe20000000f00 */
[----:B------:R-:W-:Y:S02]  /*1110*/  UIADD3 UR5, UPT, UPT, -UR12, URZ, URZ ;  /* 0x000000ff0c057290 */ /* 0x000fe4000fffe1ff */
[----:B------:R-:W-:Y:S02]  /*1120*/  UPRMT UR6, UR15, 0x654, UR4 ;  /* 0x000006540f067896 */ /* 0x000fe40008000004 */
[----:B------:R-:W-:-:S02]  /*1130*/  UIADD3 UR8, UPT, UPT, UR12, -0x1, URZ ;  /* 0xffffffff0c087890 */ /* 0x000fc4000fffe0ff */
[----:B------:R-:W-:Y:S01]  /*1140*/  USHF.R.S32.HI UR4, URZ, 0x1f, UR5 ;  /* 0x0000001fff047899 */ /* 0x000fe20008011405 */
[----:B------:R-:W-:Y:S01]  /*1150*/  @P0 IMAD.MOV.U32 R2, RZ, RZ, 0x200 ;  /* 0x00000200ff020424 */ /* 0x000fe200078e00ff */
[----:B------:R-:W-:Y:S02]  /*1160*/  UIADD3 UR7, UPT, UPT, UR25, 0x50, URZ ;  /* 0x0000005019077890 */ /* 0x000fe4000fffe0ff */
[----:B------:R-:W-:Y:S01]  /*1170*/  USHF.R.S32.HI UR14, URZ, 0x1f, UR8 ;  /* 0x0000001fff0e7899 */ /* 0x000fe20008011408 */
[----:B------:R1:W-:Y:S01]  /*1180*/  @P0 SYNCS.ARRIVE.TRANS64 RZ, [UR25+0x50], R2 ;  /* 0x00005002ffff09a7 */ /* 0x0003e20008000019 */
[----:B------:R-:W-:Y:S02]  /*1190*/  ULEA.HI UR4, UR4, -UR12, URZ, 0x7 ;  /* 0x8000000c04047291 */ /* 0x000fe4000f8f38ff */
[----:B------:R-:W-:Y:S02]  /*11a0*/  UISETP.GT.AND UP0, UPT, UR12, URZ, UPT ;  /* 0x000000ff0c00728c */ /* 0x000fe4000bf04270 */
[----:B------:R-:W-:-:S02]  /*11b0*/  ULEA.HI UR14, UR14, UR8, URZ, 0x7 ;  /* 0x000000080e0e7291 */ /* 0x000fc4000f8f38ff */
[----:B------:R-:W-:Y:S01]  /*11c0*/  USHF.R.S32.HI UR4, URZ, 0x7, UR4 ;  /* 0x00000007ff047899 */ /* 0x000fe20008011404 */
[----:B------:R-:W-:Y:S01]  /*11d0*/  UMOV UR9, 0x20 ;  /* 0x0000002000097882 */ /* 0x000fe20000000000 */
[----:B------:R-:W-:Y:S01]  /*11e0*/  UMOV UR22, UR10 ;  /* 0x0000000a00167c82 */ /* 0x000fe20008000000 */
[----:B------:R-:W-:Y:S01]  /*11f0*/  ULEA.HI.SX32 UR14, UR14, 0x1, 0x19 ;  /* 0x000000010e0e7891 */ /* 0x000fe2000f8fcaff */
[----:B------:R1:W-:Y:S01]  /*1200*/  UBLKCP.S.G [UR6], [UR22], UR9 ;  /* 0x00000006160073ba */ /* 0x0003e20008000209 */
[----:B------:R-:W-:-:S07]  /*1210*/  UIADD3 UR4, UPT, UPT, -UR4, URZ, URZ ;  /* 0x000000ff04047290 */ /* 0x000fce000fffe1ff */
[----:B------:R-:W-:Y:S02]  /*1220*/  @!UP0 UMOV UR14, UR4 ;  /* 0x00000004000e8c82 */ /* 0x000fe40008000000 */
[----:B------:R-:W-:-:S09]  /*1230*/  UISETP.GE.AND UP0, UPT, UR14, 0x2, UPT ;  /* 0x000000020e00788c */ /* 0x000fd2000bf06270 */
[----:B-1----:R-:W-:Y:S05]  /*1240*/  BRA.U !UP0, `(.L_x_18) ;  /* 0x0000000508147547 */ /* 0x002fea000b800000 */
[----:B------:R-:W1:Y:S01]  /*1250*/  LDCU.64 UR6, c[0x0][0x348] ;  /* 0x00006900ff0677ac */ /* 0x000e620008000a00 */
[----:B------:R-:W-:Y:S02]  /*1260*/  MOV R5, 0x1 ;  /* 0x0000000100057802 */ /* 0x000fe40000000f00 */
[----:B------:R-:W-:Y:S01]  /*1270*/  MOV R6, RZ ;  /* 0x000000ff00067202 */ /* 0x000fe20000000f00 */
[----:B------:R-:W-:Y:S01]  /*1280*/  UIADD3 UR32, UPT, UPT, UR25, 0x1c800, URZ ;  /* 0x0001c80019207890 */ /* 0x000fe2000fffe0ff */
[----:B------:R-:W-:Y:S01]  /*1290*/  MOV R3, 0x200 ;  /* 0x0000020000037802 */ /* 0x000fe20000000f00 */
[----:B------:R-:W-:Y:S01]  /*12a0*/  UIADD3 UR14, UPT, UPT, -UR14, URZ, URZ ;  /* 0x000000ff0e0e7290 */ /* 0x000fe2000fffe1ff */
[----:B------:R-:W-:Y:S01]  /*12b0*/  UMOV UR4, 0x1 ;  /* 0x0000000100047882 */ /* 0x000fe20000000000 */
[----:B------:R-:W-:Y:S02]  /*12c0*/  UIADD3 UR33, UPT, UPT, UR25, 0x50, URZ ;  /* 0x0000005019217890 */ /* 0x000fe4000fffe0ff */
[----:B------:R-:W-:-:S02]  /*12d0*/  UIADD3 UR8, UPT, UPT, UR25, 0x10400, URZ ;  /* 0x0001040019087890 */ /* 0x000fc4000fffe0ff */
[----:B------:R-:W-:Y:S02]  /*12e0*/  UIADD3 UR9, UPT, UPT, UR25, 0x20, URZ ;  /* 0x0000002019097890 */ /* 0x000fe4000fffe0ff */
[----:B------:R-:W-:Y:S01]  /*12f0*/  UPRMT UR32, UR15, 0x654, UR32 ;  /* 0x000006540f207896 */ /* 0x000fe20008000020 */
[----:B------:R-:W-:Y:S01]  /*1300*/  UMOV UR19, URZ ;  /* 0x000000ff00137c82 */ /* 0x000fe20008000000 */
[----:B-1----:R-:W-:Y:S02]  /*1310*/  UIADD3 UR28, UP1, UPT, UR6, 0x140, URZ ;  /* 0x00000140061c7890 */ /* 0x002fe4000ff3e0ff */
[----:B------:R-:W-:Y:S02]  /*1320*/  UIADD3 UR26, UP0, UPT, UR6, 0x2c0, URZ ;  /* 0x000002c0061a7890 */ /* 0x000fe4000ff1e0ff */
[----:B------:R-:W-:Y:S02]  /*1330*/  UIADD3.X UR29, UPT, UPT, URZ, UR7, URZ, UP1, !UPT ;  /* 0x00000007ff1d7290 */ /* 0x000fe40008ffe4ff */
[----:B------:R-:W-:Y:S01]  /*1340*/  UIADD3.X UR27, UPT, UPT, URZ, UR7, URZ, UP0, !UPT ;  /* 0x00000007ff1b7290 */ /* 0x000fe200087fe4ff */
[----:B------:R-:W-:Y:S01]  /*1350*/  UMOV UR18, URZ ;  /* 0x000000ff00127c82 */ /* 0x000fe20008000000 */
[----:B------:R-:W-:-:S10]  /*1360*/  UMOV UR10, URZ ;  /* 0x000000ff000a7c82 */ /* 0x000fd40008000000 */
.L_x_23:
[----:B------:R-:W-:Y:S01]  /*1370*/  ULEA UR17, UR4, UR25, 0x3 ;  /* 0x0000001904117291 */ /* 0x000fe2000f8e18ff */
[----:B------:R-:W-:-:S08]  /*1380*/  SHF.L.U32 R4, R5, 0x1f, RZ ;  /* 0x0000001f05047819 */ /* 0x000fd000000006ff */
[----:B-1----:R-:W1:Y:S02]  /*1390*/  SYNCS.PHASECHK.TRANS64.TRYWAIT P0, [UR17+0x10], R4 ;  /* 0x00001004ff0075a7 */ /* 0x002e640008001111 */
[----:B-12---:R-:W-:Y:S05]  /*13a0*/  @!P0 BRA `(.L_x_19) ;  /* 0x0000006800688947 */ /* 0x006fea0003800000 */
.L_x_82:
[----:B------:R-:W-:Y:S01]  /*13b0*/  ELECT P0, URZ, PT ;  /* 0x0000000000ff782f */ /* 0x000fe20003800000 */
[----:B------:R-:W-:Y:S02]  /*13c0*/  ULEA UR16, UR4, UR25, 0xe ;  /* 0x0000001904107291 */ /* 0x000fe4000f8e70ff */
[----:B------:R-:W-:Y:S02]  /*13d0*/  UIADD3 UR19, UPT, UPT, UR19, 0x80, URZ ;  /* 0x0000008013137890 */ /* 0x000fe4000fffe0ff */
[----:B------:R-:W-:-:S08]  /*13e0*/  UIADD3 UR16, UPT, UPT, UR16, 0x400, URZ ;  /* 0x0000040010107890 */ /* 0x000fd0000fffe0ff */
[----:B-1----:R-:W-:-:S04]  /*13f0*/  @P0 MOV R2, 0x4000 ;  /* 0x0000400000020802 */ /* 0x002fc80000000f00 */
[----:B------:R1:W-:Y:S01]  /*1400*/  @P0 SYNCS.ARRIVE.TRANS64 RZ, [UR17], R2 ;  /* 0x00000002ffff09a7 */ /* 0x0003e20008000011 */
[----:B------:R1:W-:Y:S01]  /*1410*/  UTMALDG.4D [UR16], [UR28], desc[URZ] ;  /* 0x0000ff101c0075b4 */ /* 0x0003e20008019000 */
[----:B------:R-:W2:Y:S02]  /*1420*/  SYNCS.PHASECHK.TRANS64.TRYWAIT P0, [UR17+0x40], R4 ;  /* 0x00004004ff0075a7 */ /* 0x000ea40008001111 */
[----:B-12---:R-:W-:Y:S05]  /*1430*/  @!P0 BRA `(.L_x_20) ;  /* 0x0000006800648947 */ /* 0x006fea0003800000 */
.L_x_84:
[----:B------:R-:W-:Y:S02]  /*1440*/  ELECT P0, URZ, PT ;  /* 0x0000000000ff782f */ /* 0x000fe40003800000 */
[----:B------:R-:W-:Y:S01]  /*1450*/  SHF.L.U32 R4, R6, 0x1f, RZ ;  /* 0x0000001f06047819 */ /* 0x000fe200000006ff */
[----:B------:R-:W-:Y:S02]  /*1460*/  ULEA UR5, UR4, UR25, 0x9 ;  /* 0x0000001904057291 */ /* 0x000fe4000f8e48ff */
[----:B------:R-:W-:Y:S02]  /*1470*/  UIMAD.WIDE UR6, UR19, 0x4, UR30 ;  /* 0x00000004130678a5 */ /* 0x000fe4000f8e021e */
[----:B------:R-:W-:Y:S02]  /*1480*/  UIADD3 UR5, UPT, UPT, UR5, 0x1c400, URZ ;  /* 0x0001c40005057890 */ /* 0x000fe4000fffe0ff */
[----:B------:R-:W-:Y:S02]  /*1490*/  UIADD3 UR13, UPT, UPT, UR17, 0x30, URZ ;  /* 0x00000030110d7890 */ /* 0x000fe4000fffe0ff */
[----:B------:R-:W-:-:S02]  /*14a0*/  UPRMT UR12, UR15, 0x654, UR5 ;  /* 0x000006540f0c7896 */ /* 0x000fc40008000005 */
[----:B-1----:R-:W-:Y:S01]  /*14b0*/  @P0 IMAD.MOV.U32 R2, RZ, RZ, 0x200 ;  /* 0x00000200ff020424 */ /* 0x002fe200078e00ff */
[----:B------:R-:W-:-:S03]  /*14c0*/  UMOV UR5, 0x20 ;  /* 0x0000002000057882 */ /* 0x000fc60000000000 */
[----:B------:R1:W-:Y:S03]  /*14d0*/  @P0 SYNCS.ARRIVE.TRANS64 RZ, [UR17+0x30], R2 ;  /* 0x00003002ffff09a7 */ /* 0x0003e60008000011 */
[----:B------:R1:W-:Y:S01]  /*14e0*/  UBLKCP.S.G [UR12], [UR6], UR5 ;  /* 0x0000000c060073ba */ /* 0x0003e20008000205 */
[----:B------:R-:W2:Y:S02]  /*14f0*/  SYNCS.PHASECHK.TRANS64.TRYWAIT P0, [UR25+0x28], R4 ;  /* 0x00002804ff0075a7 */ /* 0x000ea40008001119 */
[----:B-12---:R-:W-:Y:S05]  /*1500*/  @!P0 BRA `(.L_x_21) ;  /* 0x0000006800508947 */ /* 0x006fea0003800000 */
.L_x_86:
[----:B------:R-:W-:Y:S01]  /*1510*/  ELECT P0, URZ, PT ;  /* 0x0000000000ff782f */ /* 0x000fe20003800000 */
[----:B------:R-:W-:Y:S01]  /*1520*/  UMOV UR12, UR20 ;  /* 0x00000014000c7c82 */ /* 0x000fe20008000000 */
[----:B------:R-:W-:Y:S01]  /*1530*/  UMOV UR13, UR21 ;  /* 0x00000015000d7c82 */ /* 0x000fe20008000000 */
[----:B------:R-:W-:Y:S01]  /*1540*/  UMOV UR11, UR19 ;  /* 0x00000013000b7c82 */ /* 0x000fe20008000000 */
[----:B------:R-:W-:Y:S02]  /*1550*/  UIADD3 UR4, UPT, UPT, UR4, 0x1, URZ ;  /* 0x0000000104047890 */ /* 0x000fe4000fffe0ff */
[----:B------:R-:W-:Y:S02]  /*1560*/  UIADD3 UR14, UPT, UPT, UR14, 0x1, URZ ;  /* 0x000000010e0e7890 */ /* 0x000fe4000fffe0ff */
[----:B------:R-:W-:-:S05]  /*1570*/  UISETP.NE.AND UP0, UPT, UR4, 0x2, UPT ;  /* 0x000000020400788c */ /* 0x000fca000bf05270 */
[----:B-1----:R-:W-:Y:S01]  /*1580*/  @P0 IMAD.MOV.U32 R2, RZ, RZ, 0x4000 ;  /* 0x00004000ff020424 */ /* 0x002fe200078e00ff */
[----:B------:R-:W-:Y:S02]  /*1590*/  USEL UR5, URZ, 0x1, UP0 ;  /* 0x00000001ff057887 */ /* 0x000fe40008000000 */
[----:B------:R-:W-:Y:S01]  /*15a0*/  USEL UR4, UR4, URZ, UP0 ;  /* 0x000000ff04047287 */ /* 0x000fe20008000000 */
[----:B------:R1:W-:Y:S01]  /*15b0*/  @P0 SYNCS.ARRIVE.TRANS64 RZ, [UR25+0x20], R2 ;  /* 0x00002002ffff09a7 */ /* 0x0003e20008000019 */
[----:B------:R1:W-:Y:S01]  /*15c0*/  UTMALDG.4D [UR8], [UR26], desc[URZ] ;  /* 0x0000ff081a0075b4 */ /* 0x0003e20008019000 */
[----:B------:R-:W-:Y:S01]  /*15d0*/  UISETP.NE.AND UP0, UPT, UR14, -0x1, UPT ;  /* 0xffffffff0e00788c */ /* 0x000fe2000bf05270 */
[----:B------:R-:W-:Y:S01]  /*15e0*/  LOP3.LUT R5, R5, UR5, RZ, 0x3c, !PT ;  /* 0x0000000505057c12 */ /* 0x000fe2000f8e3cff */
[----:B------:R-:W2:Y:S02]  /*15f0*/  SYNCS.PHASECHK.TRANS64.TRYWAIT P0, [UR25+0x58], R4 ;  /* 0x00005804ff0075a7 */ /* 0x000ea40008001119 */
[----:B-12---:R-:W-:Y:S07]  /*1600*/  @!P0 BRA `(.L_x_22) ;  /* 0x0000006800308947 */ /* 0x006fee0003800000 */
.L_x_88:
[----:B------:R-:W-:Y:S02]  /*1610*/  ELECT P0, URZ, PT ;  /* 0x0000000000ff782f */ /* 0x000fe40003800000 */
[----:B------:R-:W-:Y:S01]  /*1620*/  LOP3.LUT R6, R6, 0x1, RZ, 0x3c, !PT ;  /* 0x0000000106067812 */ /* 0x000fe200078e3cff */
[----:B------:R-:W-:Y:S01]  /*1630*/  UIMAD.WIDE UR6, UR19, 0x4, UR22 ;  /* 0x00000004130678a5 */ /* 0x000fe2000f8e0216 */
[----:B------:R-:W-:-:S09]  /*1640*/  UMOV UR5, 0x20 ;  /* 0x0000002000057882 */ /* 0x000fd20000000000 */
[----:B------:R2:W-:Y:S01]  /*1650*/  @P0 SYNCS.ARRIVE.TRANS64 RZ, [UR25+0x50], R3 ;  /* 0x00005003ffff09a7 */ /* 0x0005e20008000019 */
[----:B------:R2:W-:Y:S01]  /*1660*/  UBLKCP.S.G [UR32], [UR6], UR5 ;  /* 0x00000020060073ba */ /* 0x0005e20008000205 */
[----:B------:R-:W-:Y:S05]  /*1670*/  BRA.U UP0, `(.L_x_23) ;  /* 0xfffffffd003c7547 */ /* 0x000fea000b83ffff */
[----:B------:R-:W-:-:S06]  /*1680*/  UIADD3 UR4, UPT, UPT, UR4, 0x1, URZ ;  /* 0x0000000104047890 */ /* 0x000fcc000fffe0ff */
[----:B--2---:R-:W-:-:S07]  /*1690*/  MOV R3, UR4 ;  /* 0x0000000400037c02 */ /* 0x004fce0008000f00 */
.L_x_18:
[----:B------:R-:W-:-:S04]  /*16a0*/  ISETP.NE.AND P0, PT, R3, 0x2, PT ;  /* 0x000000020300780c */ /* 0x000fc80003f05270 */
[----:B-1----:R-:W-:Y:S02]  /*16b0*/  SEL R2, RZ, 0x1, P0 ;  /* 0x00000001ff027807 */ /* 0x002fe40000000000 */
[----:B------:R-:W-:Y:S02]  /*16c0*/  SEL R3, R3, RZ, P0 ;  /* 0x000000ff03037207 */ /* 0x000fe40000000000 */
[----:B------:R-:W-:Y:S02]  /*16d0*/  LOP3.LUT R5, R5, R2, RZ, 0x3c, !PT ;  /* 0x0000000205057212 */ /* 0x000fe400078e3cff */
[----:B------:R-:W-:-:S03]  /*16e0*/  LEA R3, R3, UR25, 0x3 ;  /* 0x0000001903037c11 */ /* 0x000fc6000f8e18ff */
[----:B------:R-:W-:-:S04]  /*16f0*/  IMAD.U32 R4, R5, -0x80000000, RZ ;  /* 0x8000000005047824 */ /* 0x000fc800078e00ff */
[----:B------:R-:W1:Y:S02]  /*1700*/  SYNCS.PHASECHK.TRANS64.TRYWAIT P0, [R3+URZ+0x10], R4 ;  /* 0x00001004030075a7 */ /* 0x000e6400080011ff */
[----:B-1----:R-:W-:Y:S05]  /*1710*/  @!P0 BRA `(.L_x_24) ;  /* 0x00000068000c8947 */ /* 0x002fea0003800000 */
.L_x_90:
[----:B------:R-:W-:-:S13]  /*1720*/  ELECT P0, URZ, PT ;  /* 0x0000000000ff782f */ /* 0x000fda0003800000 */
[----:B------:R-:W-:-:S04]  /*1730*/  @P0 MOV R2, 0x4000 ;  /* 0x0000400000020802 */ /* 0x000fc80000000f00 */
[----:B------:R2:W-:Y:S01]  /*1740*/  @P0 SYNCS.ARRIVE.TRANS64 RZ, [R3+URZ], R2 ;  /* 0x0000000203ff09a7 */ /* 0x0005e200080000ff */
[----:B------:R-:W3:Y:S02]  /*1750*/  SYNCS.PHASECHK.TRANS64.TRYWAIT P0, [R3+URZ+0x40], R4 ;  /* 0x00004004030075a7 */ /* 0x000ee400080011ff */
[----:B--23--:R-:W-:Y:S05]  /*1760*/  @!P0 BRA `(.L_x_25) ;  /* 0x0000006800108947 */ /* 0x00cfea0003800000 */
.L_x_92:
[----:B------:R-:W-:Y:S02]  /*1770*/  ELECT P0, URZ, PT ;  /* 0x0000000000ff782f */ /* 0x000fe40003800000 */
[----:B------:R-:W-:-:S11]  /*1780*/  SHF.L.U32 R6, R6, 0x1f, RZ ;  /* 0x0000001f06067819 */ /* 0x000fd600000006ff */
[----:B------:R-:W-:-:S04]  /*1790*/  @P0 IMAD.MOV.U32 R2, RZ, RZ, 0x200 ;  /* 0x00000200ff020424 */ /* 0x000fc800078e00ff */
[----:B------:R2:W-:Y:S01]  /*17a0*/  @P0 SYNCS.ARRIVE.TRANS64 RZ, [R3+URZ+0x30], R2 ;  /* 0x0000300203ff09a7 */ /* 0x0005e200080000ff */
[----:B------:R-:W3:Y:S02]  /*17b0*/  SYNCS.PHASECHK.TRANS64.TRYWAIT P0, [UR25+0x28], R6 ;  /* 0x00002806ff0075a7 */ /* 0x000ee40008001119 */
[----:B--23--:R-:W-:Y:S05]  /*17c0*/  @!P0 BRA `(.L_x_26) ;  /* 0x0000006800108947 */ /* 0x00cfea0003800000 */
.L_x_94:
[----:B------:R-:W-:-:S13]  /*17d0*/  ELECT P0, URZ, PT ;  /* 0x0000000000ff782f */ /* 0x000fda0003800000 */
[----:B------:R-:W-:-:S04]  /*17e0*/  @P0 MOV R2, 0x4000 ;  /* 0x0000400000020802 */ /* 0x000fc80000000f00 */
[----:B------:R2:W-:Y:S01]  /*17f0*/  @P0 SYNCS.ARRIVE.TRANS64 RZ, [UR25+0x20], R2 ;  /* 0x00002002ffff09a7 */ /* 0x0005e20008000019 */
[----:B------:R-:W3:Y:S02]  /*1800*/  SYNCS.PHASECHK.TRANS64.TRYWAIT P0, [UR25+0x58], R6 ;  /* 0x00005806ff0075a7 */ /* 0x000ee40008001119 */
[----:B--23--:R-:W-:Y:S05]  /*1810*/  @!P0 BRA `(.L_x_27) ;  /* 0x0000006800188947 */ /* 0x00cfea0003800000 */
.L_x_96:
[----:B------:R-:W-:-:S13]  /*1820*/  ELECT P0, URZ, PT ;  /* 0x0000000000ff782f */ /* 0x000fda0003800000 */
[----:B------:R-:W-:Y:S05]  /*1830*/  @!P0 BRA `(.L_x_13) ;  /* 0x0000000000088947 */ /* 0x000fea0003800000 */
[----:B-1----:R-:W-:-:S04]  /*1840*/  HFMA2 R2, -RZ, RZ, 0, 3.0517578125e-05 ;  /* 0x00000200ff027431 */ /* 0x002fc800000001ff */
[----:B------:R2:W-:Y:S03]  /*1850*/  SYNCS.ARRIVE.TRANS64 RZ, [UR25+0x50], R2 ;  /* 0x00005002ffff79a7 */ /* 0x0005e60008000019 */
.L_x_13:
[----:B------:R-:W-:Y:S05]  /*1860*/  BSYNC.RECONVERGENT B0 ;  /* 0x0000000000007941 */ /* 0x000fea0003800200 */
.L_x_12:
[----:B------:R-:W-:-:S13]  /*1870*/  R2UR UR4, R0 ;  /* 0x00000000000472ca */ /* 0x000fda00000e0000 */
[----:B------:R-:W-:-:S09]  /*1880*/  UISETP.NE.AND UP0, UPT, UR4, 0xc, UPT ;  /* 0x0000000c0400788c */ /* 0x000fd2000bf05270 */
[----:B------:R-:W-:Y:S05]  /*1890*/  BRA.U UP0, `(.L_x_11) ;  /* 0x0000003100547547 */ /* 0x000fea000b800000 */
[----:B------:R-:W-:-:S08]  /*18a0*/  NOP ;  /* 0x0000000000007918 */ /* 0x000fd00000000000 */
[----:B------:R-:W3:-:S00]  /*18b0*/  USETMAXREG.DEALLOC.CTAPOOL 0x58 ;  /* 0x00000058000079c8 */ /* 0x000ec000080e0500 */
[----:B------:R-:W4:Y:S01]  /*18c0*/  S2UR UR10, SR_CgaCtaId ;  /* 0x00000000000a79c3 */ /* 0x000f220000008800 */
[----:B------:R-:W-:Y:S01]  /*18d0*/  NOP ;  /* 0x0000000000007918 */ /* 0x000fe20000000000 */
[----:B------:R-:W-:Y:S02]  /*18e0*/  UMOV UR4, 0x40 ;  /* 0x0000004000047882 */ /* 0x000fe40000000000 */
[----:B----4-:R-:W-:-:S09]  /*18f0*/  ULEA UR4, UR10, UR4, 0x18 ;  /* 0x000000040a047291 */ /* 0x010fd2000f8ec0ff */
[----:B-123--:R-:W1:Y:S01]  /*1900*/  LDS.U8 R2, [UR4] ;  /* 0x00000004ff027984 */ /* 0x00ee620008000000 */
[----:B------:R-:W-:Y:S02]  /*1910*/  UMOV UR4, 0x400 ;  /* 0x0000040000047882 */ /* 0x000fe40000000000 */
[----:B------:R-:W-:Y:S01]  /*1920*/  ULEA UR8, UR10, UR4, 0x18 ;  /* 0x000000040a087291 */ /* 0x000fe2000f8ec0ff */
[----:B-1----:R-:W-:-:S13]  /*1930*/  ISETP.NE.AND P0, PT, R2, RZ, PT ;  /* 0x000000ff0200720c */ /* 0x002fda0003f05270 */
[----:B------:R-:W-:Y:S05]  /*1940*/  @P0 BRA `(.L_x_28) ;  /* 0x00000000007c0947 */ /* 0x000fea0003800000 */
[----:B------:R-:W-:-:S13]  /*1950*/  ELECT P0, URZ, PT ;  /* 0x0000000000ff782f */ /* 0x000fda0003800000 */
[----:B------:R-:W-:Y:S05]  /*1960*/  @!P0 BRA `(.L_x_29) ;  /* 0x0000000000848947 */ /* 0x000fea0003800000 */
[----:B------:R-:W-:Y:S01]  /*1970*/  UMOV UR4, 0x10 ;  /* 0x0000001000047882 */ /* 0x000fe20000000000 */
[----:B------:R-:W-:-:S04]  /*1980*/  IMAD.MOV.U32 R3, RZ, RZ, 0xffff ;  /* 0x0000ffffff037424 */ /* 0x000fc800078e00ff */
[----:B------:R-:W-:Y:S04]  /*1990*/  DEPBAR.LE SB1, 0x36 ;  /* 0x00009d800000791a */ /* 0x000fe80000000000 */
[----:B------:R-:W1:Y:S02]  /*19a0*/  UTCATOMSWS.FIND_AND_SET.ALIGN UP0, UR4, UR4 ;  /* 0x00000004000475e3 */ /* 0x000e640008000800 */
[----:B-1----:R-:W-:Y:S01]  /*19b0*/  PLOP3.LUT P0, PT, PT, PT, UP0, 0x80, 0x8 ;  /* 0x000000000008781c */ /* 0x002fe20003f0f008 */
[----:B------:R-:W-:-:S03]  /*19c0*/  IMAD.U32 R4, RZ, RZ, UR4 ;  /* 0x00000004ff047e24 */ /* 0x000fc6000f8e00ff */
[----:B------:R-:W-:-:S04]  /*19d0*/  SEL R2, RZ, 0xffffffff, !P0 ;  /* 0xffffffffff027807 */ /* 0x000fc80004000000 */
[----:B------:R-:W-:Y:S01]  /*19e0*/  ISETP.NE.AND P0, PT, R2, RZ, PT ;  /* 0x000000ff0200720c */ /* 0x000fe20003f05270 */
[----:B------:R-:W-:-:S12]  /*19f0*/  IMAD.MOV.U32 R2, RZ, RZ, 0x1 ;  /* 0x00000001ff027424 */ /* 0x000fd800078e00ff */
[----:B------:R-:W-:Y:S05]  /*1a00*/  @P0 BRA `(.L_x_30) ;  /* 0x0000000000240947 */ /* 0x000fea0003800000 */
.L_x_31:
[----:B------:R-:W-:Y:S05]  /*1a10*/  NANOSLEEP 0x64 ;  /* 0x000000640000795d */ /* 0x000fea0003800000 */
[----:B------:R-:W-:-:S05]  /*1a20*/  UMOV UR4, 0x10 ;  /* 0x0000001000047882 */ /* 0x000fca0000000000 */
[----:B------:R-:W-:Y:S04]  /*1a30*/  DEPBAR.LE SB1, 0x36 ;  /* 0x00009d800000791a */ /* 0x000fe80000000000 */
[----:B------:R-:W1:Y:S02]  /*1a40*/  UTCATOMSWS.FIND_AND_SET.ALIGN UP0, UR4, UR4 ;  /* 0x00000004000475e3 */ /* 0x000e640008000800 */
[----:B-1----:R-:W-:-:S04]  /*1a50*/  PLOP3.LUT P0, PT, PT, PT, UP0, 0x80, 0x8 ;  /* 0x000000000008781c */ /* 0x002fc80003f0f008 */
[----:B------:R-:W-:-:S04]  /*1a60*/  SEL R4, RZ, 0xffffffff, !P0 ;  /* 0xffffffffff047807 */ /* 0x000fc80004000000 */
[----:B------:R-:W-:Y:S01]  /*1a70*/  ISETP.NE.AND P0, PT, R4, RZ, PT ;  /* 0x000000ff0400720c */ /* 0x000fe20003f05270 */
[----:B------:R-:W-:-:S12]  /*1a80*/  IMAD.U32 R4, RZ, RZ, UR4 ;  /* 0x00000004ff047e24 */ /* 0x000fd8000f8e00ff */
[----:B------:R-:W-:Y:S05]  /*1a90*/  @!P0 BRA `(.L_x_31) ;  /* 0xfffffffc00dc8947 */ /* 0x000fea000383ffff */
.L_x_30:
[C---:B------:R-:W-:Y:S01]  /*1aa0*/  VIADD R5, R4.reuse, 0x10 ;  /* 0x0000001004057836 */ /* 0x040fe20000000000 */
[----:B------:R-:W-:Y:S01]  /*1ab0*/  UMOV UR4, 0x50 ;  /* 0x0000005000047882 */ /* 0x000fe20000000000 */
[----:B------:R-:W-:Y:S01]  /*1ac0*/  SHF.L.U32 R3, R3, R4, RZ ;  /* 0x0000000403037219 */ /* 0x000fe200000006ff */
[----:B------:R-:W-:Y:S01]  /*1ad0*/  ULEA UR4, UR10, UR4, 0x18 ;  /* 0x000000040a047291 */ /* 0x000fe2000f8ec0ff */
[----:B------:R-:W-:Y:S01]  /*1ae0*/  IMAD.SHL.U32 R4, R4, 0x20, RZ ;  /* 0x0000002004047824 */ /* 0x000fe200078e00ff */
[----:B------:R-:W-:-:S04]  /*1af0*/  SHF.L.U32 R2, R2, R5, RZ ;  /* 0x0000000502027219 */ /* 0x000fc800000006ff */
[----:B------:R-:W-:-:S05]  /*1b00*/  LOP3.LUT R2, R2, R3, RZ, 0xfc, !PT ;  /* 0x0000000302027212 */ /* 0x000fca00078efcff */
[----:B------:R1:W-:Y:S04]  /*1b10*/  ATOMS.OR RZ, [UR4], R2 ;  /* 0x00000002ffff798c */ /* 0x0003e8000b000004 */
[----:B------:R1:W-:Y:S01]  /*1b20*/  STS [UR8+0xd0], R4 ;  /* 0x0000d004ff007988 */ /* 0x0003e20008000808 */
[----:B------:R-:W-:Y:S05]  /*1b30*/  BRA `(.L_x_29) ;  /* 0x0000000000107947 */ /* 0x000fea0003800000 */
.L_x_28:
[----:B------:R-:W-:-:S05]  /*1b40*/  MOV R2, 0xffffffff ;  /* 0xffffffff00027802 */ /* 0x000fca0000000f00 */
[----:B------:R1:W-:Y:S02]  /*1b50*/  STS [UR8+0xd0], R2 ;  /* 0x0000d002ff007988 */ /* 0x0003e40008000808 */
[----:B-1----:R-:W-:Y:S02]  /*1b60*/  MOV R2, 0x1b80 ;  /* 0x00001b8000027802 */ /* 0x002fe40000000f00 */
[----:B------:R-:W-:Y:S05]  /*1b70*/  CALL.REL.NOINC `($__internal_1_$__cuda_sm10x_tcgen05_guardrail_trap_phase_invalid_during_alloc) ;  /* 0x0000006c00e87944 */ /* 0x000fea0003c00000 */
.L_x_29:
[----:B------:R-:W-:Y:S05]  /*1b80*/  WARPSYNC.ALL ;  /* 0x0000000000007948 */ /* 0x000fea0003800000 */
[----:B------:R-:W-:Y:S01]  /*1b90*/  NOP ;  /* 0x0000000000007918 */ /* 0x000fe20000000000 */
[----:B------:R-:W2:Y:S08]  /*1ba0*/  S2UR UR4, SR_CgaCtaId ;  /* 0x00000000000479c3 */ /* 0x000eb00000008800 */
[----:B------:R-:W-:Y:S06]  /*1bb0*/  BAR.SYNC.DEFER_BLOCKING 0x5, 0x1a0 ;  /* 0x0146800000007b1d */ /* 0x000fec0000010000 */
[----:B------:R-:W-:Y:S01]  /*1bc0*/  UMOV UR16, 0x400 ;  /* 0x0000040000107882 */ /* 0x000fe20000000000 */
[----:B------:R-:W3:Y:S01]  /*1bd0*/  LDCU UR9, c[0x0][0x380] ;  /* 0x00007000ff0977ac */ /* 0x000ee20008000800 */
[----:B------:R-:W-:Y:S01]  /*1be0*/  UMOV UR25, 0x40004040 ;  /* 0x4000404000197882 */ /* 0x000fe20000000000 */
[----:B------:R-:W-:Y:S01]  /*1bf0*/  UMOV UR23, 0x40004040 ;  /* 0x4000404000177882 */ /* 0x000fe20000000000 */
[----:B--2---:R-:W-:-:S02]  /*1c00*/  ULEA UR16, UR4, UR16, 0x18 ;  /* 0x0000001004107291 */ /* 0x004fc4000f8ec0ff */
[----:B---3--:R-:W-:Y:S02]  /*1c10*/  UISETP.GT.AND UP0, UPT, UR9, URZ, UPT ;  /* 0x000000ff0900728c */ /* 0x008fe4000bf04270 */
[----:B------:R-:W-:Y:S02]  /*1c20*/  UIADD3 UR5, UPT, UPT, UR16, 0x8400, URZ ;  /* 0x0000840010057890 */ /* 0x000fe4000fffe0ff */
[----:B------:R-:W-:Y:S02]  /*1c30*/  UIADD3 UR4, UPT, UPT, UR16, 0xc400, URZ ;  /* 0x0000c40010047890 */ /* 0x000fe4000fffe0ff */
[----:B------:R-:W-:Y:S01]  /*1c40*/  UIADD3 UR6, UPT, UPT, UR16, 0x10400, URZ ;  /* 0x0001040010067890 */ /* 0x000fe2000fffe0ff */
[----:B------:R-:W-:Y:S01]  /*1c50*/  LDS R24, [UR16+0xd0] ;  /* 0x0000d010ff187984 */ /* 0x000fe20008000800 */
[----:B------:R-:W2:Y:S01]  /*1c60*/  SYNCS.PHASECHK.TRANS64.TRYWAIT P0, [UR16], RZ ;  /* 0x000000ffff0075a7 */ /* 0x000ea20008001110 */
[----:B------:R-:W-:Y:S02]  /*1c70*/  USHF.R.U32.HI UR7, URZ, 0x4, UR5 ;  /* 0x00000004ff077899 */ /* 0x000fe40008011605 */
[----:B------:R-:W-:-:S02]  /*1c80*/  USHF.R.U32.HI UR5, URZ, 0x4, UR4 ;  /* 0x00000004ff057899 */ /* 0x000fc40008011604 */
[----:B------:R-:W-:Y:S02]  /*1c90*/  USHF.R.U32.HI UR4, URZ, 0x4, UR6 ;  /* 0x00000004ff047899 */ /* 0x000fe40008011606 */
[----:B------:R-:W-:Y:S02]  /*1ca0*/  ULOP3.LUT UR5, UR5, 0x3fc0, URZ, 0xc0, !UPT ;  /* 0x00003fc005057892 */ /* 0x000fe4000f8ec0ff */
[----:B------:R-:W-:Y:S02]  /*1cb0*/  ULOP3.LUT UR24, UR7, 0x3fc0, URZ, 0xc0, !UPT ;  /* 0x00003fc007187892 */ /* 0x000fe4000f8ec0ff */
[----:B------:R-:W-:Y:S02]  /*1cc0*/  ULOP3.LUT UR4, UR4, 0x3fc0, URZ, 0xc0, !UPT ;  /* 0x00003fc004047892 */ /* 0x000fe4000f8ec0ff */
[----:B------:R-:W-:Y:S02]  /*1cd0*/  ULOP3.LUT UR6, UR5, 0x10000, URZ, 0xfc, !UPT ;  /* 0x0001000005067892 */ /* 0x000fe4000f8efcff */
[----:B------:R-:W-:-:S02]  /*1ce0*/  ULOP3.LUT UR7, UR24, 0x10000, URZ, 0xfc, !UPT ;  /* 0x0001000018077892 */ /* 0x000fc4000f8efcff */
[----:B------:R-:W-:Y:S01]  /*1cf0*/  ULOP3.LUT UR5, UR4, 0x10000, URZ, 0xfc, !UPT ;  /* 0x0001000004057892 */ /* 0x000fe2000f8efcff */
[----:B-1----:R-:W-:Y:S01]  /*1d00*/  IMAD.U32 R2, RZ, RZ, UR4 ;  /* 0x00000004ff027e24 */ /* 0x002fe2000f8e00ff */
[----:B------:R-:W-:Y:S01]  /*1d10*/  MOV R4, UR6 ;  /* 0x0000000600047c02 */ /* 0x000fe20008000f00 */
[----:B------:R-:W-:Y:S01]  /*1d20*/  UIADD3 UR6, UPT, UPT, -UR9, URZ, URZ ;  /* 0x000000ff09067290 */ /* 0x000fe2000fffe1ff */
[----:B------:R-:W-:Y:S01]  /*1d30*/  IMAD.U32 R5, RZ, RZ, UR7 ;  /* 0x00000007ff057e24 */ /* 0x000fe2000f8e00ff */
[----:B------:R-:W-:Y:S01]  /*1d40*/  UIADD3 UR7, UPT, UPT, UR9, -0x1, URZ ;  /* 0xffffffff09077890 */ /* 0x000fe2000fffe0ff */
[----:B------:R-:W-:Y:S01]  /*1d50*/  IMAD.U32 R3, RZ, RZ, UR5 ;  /* 0x00000005ff037e24 */ /* 0x000fe2000f8e00ff */
[----:B------:R-:W1:Y:S01]  /*1d60*/  SHFL.IDX PT, R2, R2, RZ, 0x1f ;  /* 0x00001fff02027589 */ /* 0x000e6200000e0000 */
[----:B------:R-:W-:Y:S02]  /*1d70*/  UIADD3 UR5, UPT, UPT, UR16, 0x14400, URZ ;  /* 0x0001440010057890 */ /* 0x000fe4000fffe0ff */
[----:B------:R-:W-:Y:S01]  /*1d80*/  USHF.R.S32.HI UR4, URZ, 0x1f, UR7 ;  /* 0x0000001fff047899 */ /* 0x000fe20008011407 */
[----:B------:R-:W3:Y:S01]  /*1d90*/  SHFL.IDX PT, R5, R5, RZ, 0x1f ;  /* 0x00001fff05057589 */ /* 0x000ee200000e0000 */
[----:B------:R-:W-:-:S02]  /*1da0*/  USHF.R.S32.HI UR6, URZ, 0x1f, UR6 ;  /* 0x0000001fff067899 */ /* 0x000fc40008011406 */
[----:B------:R-:W-:Y:S01]  /*1db0*/  ULEA.HI UR4, UR4, UR7, URZ, 0x7 ;  /* 0x0000000704047291 */ /* 0x000fe2000f8f38ff */
[----:B------:R-:W4:Y:S01]  /*1dc0*/  SHFL.IDX PT, R4, R4, RZ, 0x1f ;  /* 0x00001fff04047589 */ /* 0x000f2200000e0000 */
[----:B------:R-:W-:Y:S02]  /*1dd0*/  USHF.R.U32.HI UR5, URZ, 0x4, UR5 ;  /* 0x00000004ff057899 */ /* 0x000fe40008011605 */
[----:B------:R-:W-:Y:S01]  /*1de0*/  ULEA.HI UR6, UR6, -UR9, URZ, 0x7 ;  /* 0x8000000906067291 */ /* 0x000fe2000f8f38ff */
[----:B------:R-:W5:Y:S01]  /*1df0*/  SHFL.IDX PT, R3, R3, RZ, 0x1f ;  /* 0x00001fff03037589 */ /* 0x000f6200000e0000 */
[----:B------:R-:W-:Y:S02]  /*1e00*/  USHF.R.S32.HI UR28, URZ, 0x7, UR4 ;  /* 0x00000007ff1c7899 */ /* 0x000fe40008011404 */
[----:B------:R-:W-:Y:S02]  /*1e10*/  ULOP3.LUT UR5, UR5, 0x3fc0, URZ, 0xc0, !UPT ;  /* 0x00003fc005057892 */ /* 0x000fe4000f8ec0ff */
[----:B------:R-:W-:-:S02]  /*1e20*/  USHF.R.S32.HI UR4, URZ, 0x7, UR6 ;  /* 0x00000007ff047899 */ /* 0x000fc40008011406 */
[----:B------:R-:W-:Y:S02]  /*1e30*/  ULOP3.LUT UR22, UR5, 0x4000000, URZ, 0xfc, !UPT ;  /* 0x0400000005167892 */ /* 0x000fe4000f8efcff */
[----:B------:R-:W-:Y:S01]  /*1e40*/  @!UP0 ULOP3.LUT UR28, URZ, UR4, URZ, 0x33, !UPT ;  /* 0x00000004ff1c8292 */ /* 0x000fe2000f8e33ff */
[----:B-1----:R-:W-:Y:S02]  /*1e50*/  R2UR UR27, R2 ;  /* 0x00000000021b72ca */ /* 0x002fe400000e0000 */
[----:B---3--:R-:W-:Y:S02]  /*1e60*/  R2UR UR26, R5 ;  /* 0x00000000051a72ca */ /* 0x008fe400000e0000 */
[----:B----4-:R-:W-:Y:S01]  /*1e70*/  R2UR UR29, R4 ;  /* 0x00000000041d72ca */ /* 0x010fe200000e0000 */
[----:B------:R-:W-:Y:S01]  /*1e80*/  HFMA2 R4, -RZ, RZ, -0.0 , 0 ;  /* 0x80000000ff047431 */ /* 0x000fe200000001ff */
[----:B-----5:R-:W-:Y:S01]  /*1e90*/  R2UR UR31, R3 ;  /* 0x00000000031f72ca */ /* 0x020fe200000e0000 */
[----:B--2---:R-:W-:-:S14]  /*1ea0*/  @!P0 BRA `(.L_x_32) ;  /* 0x0000006000908947 */ /* 0x004fdc0003800000 */
.L_x_97:
[----:B------:R-:W2:Y:S02]  /*1eb0*/  SYNCS.PHASECHK.TRANS64.TRYWAIT P0, [UR16+0x68], R4 ;  /* 0x00006804ff0075a7 */ /* 0x000ea40008001110 */
[----:B--2---:R-:W-:Y:S05]  /*1ec0*/  @!P0 BRA `(.L_x_33) ;  /* 0x0000006000a08947 */ /* 0x004fea0003800000 */
.L_x_99:
[----:B------:R-:W-:Y:S01]  /*1ed0*/  UIADD3 UR4, UPT, UPT, UR16, 0x400, URZ ;  /* 0x0000040010047890 */ /* 0x000fe2000fffe0ff */
[----:B-1----:R-:W-:Y:S01]  /*1ee0*/  CS2R R2, SRZ ;  /* 0x0000000000027805 */ /* 0x002fe2000001ff00 */
[----:B------:R-:W-:Y:S02]  /*1ef0*/  UIADD3 UR18, UPT, UPT, UR26, 0x2, URZ ;  /* 0x000000021a127890 */ /* 0x000fe4000fffe0ff */
[----:B------:R-:W-:Y:S02]  /*1f00*/  USHF.R.U32.HI UR4, URZ, 0x4, UR4 ;  /* 0x00000004ff047899 */ /* 0x000fe40008011604 */
[----:B------:R-:W-:Y:S01]  /*1f10*/  UIADD3 UR12, UPT, UPT, UR26, 0x4, URZ ;  /* 0x000000041a0c7890 */ /* 0x000fe2000fffe0ff */
[C---:B------:R-:W-:Y:S01]  /*1f20*/  R2UR UR34, R3.reuse ;  /* 0x00000000032272ca */ /* 0x040fe200000e0000 */
[----:B------:R-:W-:Y:S01]  /*1f30*/  ULOP3.LUT UR4, UR4, 0x3fc0, URZ, 0xc0, !UPT ;  /* 0x00003fc004047892 */ /* 0x000fe2000f8ec0ff */
[C---:B------:R-:W-:Y:S01]  /*1f40*/  R2UR UR33, R2.reuse ;  /* 0x00000000022172ca */ /* 0x040fe200000e0000 */
[----:B------:R-:W-:Y:S01]  /*1f50*/  UIADD3 UR8, UPT, UPT, UR26, 0x6, URZ ;  /* 0x000000061a087890 */ /* 0x000fe2000fffe0ff */
[----:B------:R-:W-:Y:S01]  /*1f60*/  R2UR UR32, R3 ;  /* 0x00000000032072ca */ /* 0x000fe200000e0000 */
[----:B------:R-:W-:Y:S01]  /*1f70*/  ULOP3.LUT UR4, UR4, 0x10000, URZ, 0xfc, !UPT ;  /* 0x0001000004047892 */ /* 0x000fe2000f8efcff */
[----:B------:R-:W-:Y:S01]  /*1f80*/  R2UR UR30, R2 ;  /* 0x00000000021e72ca */ /* 0x000fe200000e0000 */
[----:B------:R-:W-:-:S02]  /*1f90*/  UIADD3 UR17, UPT, UPT, UR16, 0x60, URZ ;  /* 0x0000006010117890 */ /* 0x000fc4000fffe0ff */
[----:B------:R-:W-:Y:S02]  /*1fa0*/  UIADD3 UR14, UPT, UPT, UR4, 0x2, URZ ;  /* 0x00000002040e7890 */ /* 0x000fe4000fffe0ff */
[----:B------:R-:W-:Y:S02]  /*1fb0*/  UIADD3 UR10, UPT, UPT, UR4, 0x4, URZ ;  /* 0x00000004040a7890 */ /* 0x000fe4000fffe0ff */
[----:B------:R-:W-:Y:S01]  /*1fc0*/  UIADD3 UR6, UPT, UPT, UR4, 0x6, URZ ;  /* 0x0000000604067890 */ /* 0x000fe2000fffe0ff */
[----:B------:R-:W-:Y:S01]  /*1fd0*/  UMOV UR42, 0x0 ;  /* 0x00000000002a7882 */ /* 0x000fe20000000000 */
[----:B------:R-:W-:Y:S01]  /*1fe0*/  UMOV UR43, 0x8200010 ;  /* 0x08200010002b7882 */ /* 0x000fe20000000000 */
[----:B------:R-:W-:Y:S01]  /*1ff0*/  UMOV UR20, UR26 ;  /* 0x0000001a00147c82 */ /* 0x000fe20008000000 */
[----:B------:R-:W-:Y:S01]  /*2000*/  UMOV UR21, 0x40004040 ;  /* 0x4000404000157882 */ /* 0x000fe20000000000 */
        /* <DEDUP_REMOVED lines=9> */
[----:B------:R1:W-:Y:S01]  /*20a0*/  UTCHMMA gdesc[UR20], gdesc[UR4], tmem[UR34], tmem[UR42], idesc[UR43], !UPT ;  /* 0x00ff2a04140075ea */ /* 0x0003e2000f800022 */
[----:B------:R-:W-:Y:S01]  /*20b0*/  UMOV UR36, 0x0 ;  /* 0x0000000000247882 */ /* 0x000fe20000000000 */
[----:B------:R-:W-:Y:S01]  /*20c0*/  UMOV UR37, 0x8200010 ;  /* 0x0820001000257882 */ /* 0x000fe20000000000 */
[----:B------:R-:W-:Y:S01]  /*20d0*/  UMOV UR9, 0x40004040 ;  /* 0x4000404000097882 */ /* 0x000fe20000000000 */
[----:B------:R-:W-:Y:S01]  /*20e0*/  UMOV UR7, 0x40004040 ;  /* 0x4000404000077882 */ /* 0x000fe20000000000 */
[----:B------:R1:W-:Y:S01]  /*20f0*/  UTCHMMA gdesc[UR18], gdesc[UR14], tmem[UR33], tmem[UR40], idesc[UR41], UPT ;  /* 0x00ff280e120075ea */ /* 0x0003e2000b800021 */
[----:B------:R1:W-:Y:S01]  /*2100*/  UTCHMMA gdesc[UR12], gdesc[UR10], tmem[UR32], tmem[UR38], idesc[UR39], UPT ;  /* 0x00ff260a0c0075ea */ /* 0x0003e2000b800020 */
[----:B------:R1:W-:Y:S01]  /*2110*/  UTCHMMA gdesc[UR8], gdesc[UR6], tmem[UR30], tmem[UR36], idesc[UR37], UPT ;  /* 0x00ff2406080075ea */ /* 0x0003e2000b80001e */
[----:B------:R1:W-:Y:S01]  /*2120*/  UTCBAR [UR17], URZ ;  /* 0x000000ff110073e9 */ /* 0x0003e200080000ff */
[----:B------:R-:W2:Y:S02]  /*2130*/  SYNCS.PHASECHK.TRANS64.TRYWAIT P0, [UR16+0x20], RZ ;  /* 0x000020ffff0075a7 */ /* 0x000ea40008001110 */
[----:B-12---:R-:W-:Y:S05]  /*2140*/  @!P0 BRA `(.L_x_34) ;  /* 0x0000006000208947 */ /* 0x006fea0003800000 */
.L_x_101:
[----:B------:R-:W2:Y:S02]  /*2150*/  SYNCS.PHASECHK.TRANS64.TRYWAIT P0, [UR16+0x78], R4 ;  /* 0x00007804ff0075a7 */ /* 0x000ea40008001110 */
[----:B--2---:R-:W-:Y:S05]  /*2160*/  @!P0 BRA `(.L_x_35) ;  /* 0x0000006000308947 */ /* 0x004fea0003800000 */
.L_x_103:
[----:B------:R-:W2:Y:S01]  /*2170*/  SYNCS.PHASECHK.TRANS64.TRYWAIT P0, [UR16+0xb8], R4 ;  /* 0x0000b804ff0075a7 */ /* 0x000ea20008001110 */
[----:B------:R-:W-:Y:S01]  /*2180*/  HFMA2 R3, -RZ, RZ, 0, 1.1444091796875e-05 ;  /* 0x000000c0ff037431 */ /* 0x000fe200000001ff */
[----:B-1----:R-:W-:Y:S01]  /*2190*/  MOV R2, 0xc0 ;  /* 0x000000c000027802 */ /* 0x002fe20000000f00 */
[----:B--2---:R-:W-:Y:S06]  /*21a0*/  @!P0 BRA `(.L_x_36) ;  /* 0x0000006000408947 */ /* 0x004fec0003800000 */
.L_x_105:
[----:B------:R-:W-:Y:S01]  /*21b0*/  R2UR UR34, R3 ;  /* 0x00000000032272ca */ /* 0x000fe200000e0000 */
[----:B------:R-:W-:Y:S01]  /*21c0*/  IMAD.MOV.U32 R3, RZ, RZ, 0xc0 ;  /* 0x000000c0ff037424 */ /* 0x000fe200078e00ff */
[----:B------:R-:W-:Y:S01]  /*21d0*/  R2UR UR33, R2 ;  /* 0x00000000022172ca */ /* 0x000fe200000e0000 */
[----:B------:R-:W-:Y:S01]  /*21e0*/  IMAD.MOV.U32 R2, RZ, RZ, 0xc0 ;  /* 0x000000c0ff027424 */ /* 0x000fe200078e00ff */
[----:B------:R-:W-:Y:S01]  /*21f0*/  UIADD3 UR14, UPT, UPT, UR29, 0x2, URZ ;  /* 0x000000021d0e7890 */ /* 0x000fe2000fffe0ff */
[----:B------:R-:W-:Y:S01]  /*2200*/  IMAD.MOV.U32 R5, RZ, RZ, RZ ;  /* 0x000000ffff057224 */ /* 0x000fe200078e00ff */
[----:B------:R-:W-:Y:S01]  /*2210*/  R2UR UR32, R3 ;  /* 0x00000000032072ca */ /* 0x000fe200000e0000 */
[----:B------:R-:W-:Y:S01]  /*2220*/  UIADD3 UR12, UPT, UPT, UR31, 0x2, URZ ;  /* 0x000000021f0c7890 */ /* 0x000fe2000fffe0ff */
[----:B------:R-:W-:Y:S01]  /*2230*/  R2UR UR30, R2 ;  /* 0x00000000021e72ca */ /* 0x000fe200000e0000 */
[----:B------:R-:W-:Y:S01]  /*2240*/  UIADD3 UR10, UPT, UPT, UR29, 0x4, URZ ;  /* 0x000000041d0a7890 */ /* 0x000fe2000fffe0ff */
[----:B-1----:R-:W-:Y:S01]  /*2250*/  MOV R4, 0x80 ;  /* 0x0000008000047802 */ /* 0x002fe20000000f00 */
[----:B------:R-:W-:Y:S01]  /*2260*/  UIADD3 UR8, UPT, UPT, UR31, 0x4, URZ ;  /* 0x000000041f087890 */ /* 0x000fe2000fffe0ff */
[----:B------:R-:W-:Y:S01]  /*2270*/  IMAD.MOV.U32 R3, RZ, RZ, 0x8 ;  /* 0x00000008ff037424 */ /* 0x000fe200078e00ff */
[----:B------:R-:W-:Y:S01]  /*2280*/  UIADD3 UR6, UPT, UPT, UR29, 0x6, URZ ;  /* 0x000000061d067890 */ /* 0x000fe2000fffe0ff */
[----:B------:R-:W-:Y:S01]  /*2290*/  MOV R2, 0x80 ;  /* 0x0000008000027802 */ /* 0x000fe20000000f00 */
[----:B------:R-:W-:-:S02]  /*22a0*/  UIADD3 UR4, UPT, UPT, UR31, 0x6, URZ ;  /* 0x000000061f047890 */ /* 0x000fc4000fffe0ff */
[----:B------:R-:W-:Y:S01]  /*22b0*/  UIADD3 UR17, UPT, UPT, UR16, 0x70, URZ ;  /* 0x0000007010117890 */ /* 0x000fe2000fffe0ff */
[----:B------:R-:W-:Y:S01]  /*22c0*/  UMOV UR42, 0x0 ;  /* 0x00000000002a7882 */ /* 0x000fe20000000000 */
[----:B------:R-:W-:Y:S01]  /*22d0*/  UMOV UR43, 0x8200010 ;  /* 0x08200010002b7882 */ /* 0x000fe20000000000 */
[----:B------:R-:W-:Y:S01]  /*22e0*/  UMOV UR20, UR29 ;  /* 0x0000001d00147c82 */ /* 0x000fe20008000000 */
        /* <DEDUP_REMOVED lines=22> */
.L_x_107:
[----:B------:R-:W-:Y:S01]  /*2450*/  R2UR UR43, R3 ;  /* 0x00000000032b72ca */ /* 0x000fe200000e0000 */
[----:B------:R-:W-:Y:S01]  /*2460*/  IMAD.MOV.U32 R3, RZ, RZ, 0x18 ;  /* 0x00000018ff037424 */ /* 0x000fe200078e00ff */
        /* <DEDUP_REMOVED lines=13> */
[----:B------:R-:W-:Y:S01]  /*2540*/  UIADD3 UR18, UPT, UPT, UR27, 0x80, URZ ;  /* 0x000000801b127890 */ /* 0x000fe2000fffe0ff */
[----:B------:R-:W-:Y:S01]  /*2550*/  R2UR UR40, R2 ;  /* 0x00000000022872ca */ /* 0x000fe200000e0000 */
[----:B------:R-:W-:Y:S01]  /*2560*/  UIADD3 UR20, UPT, UPT, UR27, 0x100, URZ ;  /* 0x000001001b147890 */ /* 0x000fe2000fffe0ff */
[----:B------:R-:W-:Y:S01]  /*2570*/  R2UR UR33, R3 ;  /* 0x00000000032172ca */ /* 0x000fe200000e0000 */
[----:B------:R-:W-:Y:S01]  /*2580*/  IMAD.MOV.U32 R3, RZ, RZ, 0x38 ;  /* 0x00000038ff037424 */ /* 0x000fe200078e00ff */
[----:B------:R-:W-:Y:S01]  /*2590*/  R2UR UR37, R5 ;  /* 0x00000000052572ca */ /* 0x000fe200000e0000 */
[----:B------:R-:W-:Y:S01]  /*25a0*/  UIADD3 UR12, UPT, UPT, UR27, 0x180, URZ ;  /* 0x000001801b0c7890 */ /* 0x000fe2000fffe0ff */
[----:B------:R-:W-:Y:S01]  /*25b0*/  R2UR UR38, R4 ;  /* 0x00000000042672ca */ /* 0x000fe200000e0000 */
[----:B------:R-:W-:Y:S01]  /*25c0*/  UIADD3 UR10, UPT, UPT, UR27, 0x200, URZ ;  /* 0x000002001b0a7890 */ /* 0x000fe2000fffe0ff */
[C---:B------:R-:W-:Y:S01]  /*25d0*/  R2UR UR36, R2.reuse ;  /* 0x00000000022472ca */ /* 0x040fe200000e0000 */
[----:B------:R-:W-:Y:S01]  /*25e0*/  UIADD3 UR8, UPT, UPT, UR27, 0x280, URZ ;  /* 0x000002801b087890 */ /* 0x000fe2000fffe0ff */
[C---:B------:R-:W-:Y:S01]  /*25f0*/  R2UR UR34, R2.reuse ;  /* 0x00000000022272ca */ /* 0x040fe200000e0000 */
[----:B------:R-:W-:Y:S01]  /*2600*/  UIADD3 UR6, UPT, UPT, UR27, 0x300, URZ ;  /* 0x000003001b067890 */ /* 0x000fe2000fffe0ff */
[----:B------:R-:W-:Y:S01]  /*2610*/  R2UR UR30, R3 ;  /* 0x00000000031e72ca */ /* 0x000fe200000e0000 */
[----:B------:R-:W-:Y:S01]  /*2620*/  UMOV UR62, 0x0 ;  /* 0x00000000003e7882 */ /* 0x000fe20000000000 */
[----:B------:R-:W-:Y:S01]  /*2630*/  R2UR UR32, R2 ;  /* 0x00000000022072ca */ /* 0x000fe200000e0000 */
[----:B------:R-:W-:Y:S01]  /*2640*/  UMOV UR63, 0x8110010 ;  /* 0x08110010003f7882 */ /* 0x000fe20000000000 */
[----:B------:R-:W-:Y:S01]  /*2650*/  UIADD3 UR4, UPT, UPT, UR27, 0x380, URZ ;  /* 0x000003801b047890 */ /* 0x000fe2000fffe0ff */
[----:B------:R-:W-:Y:S01]  /*2660*/  IMAD.MOV.U32 R23, RZ, RZ, RZ ;  /* 0x000000ffff177224 */ /* 0x000fe200078e00ff */
[----:B------:R-:W-:Y:S01]  /*2670*/  UMOV UR14, UR27 ;  /* 0x0000001b000e7c82 */ /* 0x000fe20008000000 */
[----:B------:R-:W-:Y:S01]  /*2680*/  UMOV UR15, 0x40004040 ;  /* 0x40004040000f7882 */ /* 0x000fe20000000000 */
[----:B------:R-:W-:Y:S01]  /*2690*/  UMOV UR60, 0x0 ;  /* 0x00000000003c7882 */ /* 0x000fe20000000000 */
[----:B------:R-:W-:Y:S01]  /*26a0*/  UMOV UR61, 0x8110010 ;  /* 0x08110010003d7882 */ /* 0x000fe20000000000 */
[----:B------:R-:W-:Y:S01]  /*26b0*/  UIADD3 UR17, UPT, UPT, UR16, 0x28, URZ ;  /* 0x0000002810117890 */ /* 0x000fe2000fffe0ff */
[----:B------:R2:W-:Y:S01]  /*26c0*/  UTCHMMA tmem[UR45], gdesc[UR14], tmem[UR46], tmem[UR62], idesc[UR63], !UPT ;  /* 0x00ff3e0e2d0079ea */ /* 0x0005e2000f80002e */
[----:B------:R-:W-:Y:S01]  /*26d0*/  UMOV UR19, 0x40004040 ;  /* 0x4000404000137882 */ /* 0x000fe20000000000 */
[----:B------:R-:W-:Y:S01]  /*26e0*/  UMOV UR58, 0x0 ;  /* 0x00000000003a7882 */ /* 0x000fe20000000000 */
[----:B------:R-:W-:Y:S01]  /*26f0*/  UMOV UR59, 0x8110010 ;  /* 0x08110010003b7882 */ /* 0x000fe20000000000 */
[----:B------:R-:W-:Y:S01]  /*2700*/  UMOV UR21, 0x40004040 ;  /* 0x4000404000157882 */ /* 0x000fe20000000000 */
[----:B------:R-:W-:Y:S01]  /*2710*/  UMOV UR56, 0x0 ;  /* 0x0000000000387882 */ /* 0x000fe20000000000 */
[----:B------:R-:W-:Y:S01]  /*2720*/  UMOV UR57, 0x8110010 ;  /* 0x0811001000397882 */ /* 0x000fe20000000000 */
[----:B------:R-:W-:Y:S01]  /*2730*/  UMOV UR13, 0x40004040 ;  /* 0x40004040000d7882 */ /* 0x000fe20000000000 */
[----:B------:R3:W-:Y:S01]  /*2740*/  UTCHMMA tmem[UR43], gdesc[UR18], tmem[UR44], tmem[UR60], idesc[UR61], UPT ;  /* 0x00ff3c122b0079ea */ /* 0x0007e2000b80002c */
        /* <DEDUP_REMOVED lines=16> */
[----:B------:R4:W-:Y:S01]  /*2850*/  UTCHMMA tmem[UR33], gdesc[UR6], tmem[UR34], tmem[UR50], idesc[UR51], UPT ;  /* 0x00ff3206210079ea */ /* 0x0009e2000b800022 */
[----:B------:R4:W-:Y:S01]  /*2860*/  UTCHMMA tmem[UR30], gdesc[UR4], tmem[UR32], tmem[UR48], idesc[UR49], UPT ;  /* 0x00ff30041e0079ea */ /* 0x0009e2000b800020 */
[----:B------:R4:W-:Y:S01]  /*2870*/  UTCBAR [UR17], URZ ;  /* 0x000000ff110073e9 */ /* 0x0009e200080000ff */
[----:B------:R-:W-:Y:S01]  /*2880*/  UISETP.GE.AND UP0, UPT, UR28, 0x1, UPT ;  /* 0x000000011c00788c */ /* 0x000fe2000bf06270 */
[----:B--2---:R-:W-:Y:S01]  /*2890*/  UMOV UR14, URZ ;  /* 0x000000ff000e7c82 */ /* 0x004fe20008000000 */
[----:B---3--:R-:W-:-:S07]  /*28a0*/  UMOV UR18, URZ ;  /* 0x000000ff00127c82 */ /* 0x008fce0008000000 */
[----:B------:R-:W-:Y:S05]  /*28b0*/  BRA.U !UP0, `(.L_x_38) ;  /* 0x0000001508347547 */ /* 0x000fea000b800000 */
[----:B----4-:R-:W-:Y:S01]  /*28c0*/  UIADD3 UR13, UPT, UPT, UR16, 0x60, URZ ;  /* 0x00000060100d7890 */ /* 0x010fe2000fffe0ff */
[----:B------:R-:W-:Y:S01]  /*28d0*/  HFMA2 R22, -RZ, RZ, 0, 5.9604644775390625e-08 ;  /* 0x00000001ff167431 */ /* 0x000fe200000001ff */
[----:B------:R-:W-:Y:S01]  /*28e0*/  UIADD3 UR12, UPT, UPT, UR16, 0xb0, URZ ;  /* 0x000000b0100c7890 */ /* 0x000fe2000fffe0ff */
[----:B------:R-:W-:Y:S01]  /*28f0*/  HFMA2 R15, -RZ, RZ, 0, 4.76837158203125e-07 ;  /* 0x00000008ff0f7431 */ /* 0x000fe200000001ff */
[----:B------:R-:W-:Y:S01]  /*2900*/  UIADD3 UR9, UPT, UPT, UR16, 0x88, URZ ;  /* 0x0000008810097890 */ /* 0x000fe2000fffe0ff */
[----:B------:R-:W-:Y:S02]  /*2910*/  HFMA2 R11, -RZ, RZ, 0, 1.430511474609375e-06 ;  /* 0x00000018ff0b7431 */ /* 0x000fe400000001ff */
[----:B------:R-:W-:Y:S01]  /*2920*/  IMAD.U32 R2, RZ, RZ, UR13 ;  /* 0x0000000dff027e24 */ /* 0x000fe2000f8e00ff */
[----:B------:R-:W-:Y:S01]  /*2930*/  UIADD3 UR10, UPT, UPT, UR22, 0x80, URZ ;  /* 0x00000080160a7890 */ /* 0x000fe2000fffe0ff */
[----:B------:R-:W-:Y:S01]  /*2940*/  MOV R2, UR12 ;  /* 0x0000000c00027c02 */ /* 0x000fe20008000f00 */
[----:B------:R-:W-:Y:S01]  /*2950*/  UMOV UR12, UR26 ;  /* 0x0000001a000c7c82 */ /* 0x000fe20008000000 */
[----:B------:R-:W-:Y:S01]  /*2960*/  IMAD.U32 R2, RZ, RZ, UR9 ;  /* 0x00000009ff027e24 */ /* 0x000fe2000f8e00ff */
[----:B------:R-:W-:Y:S01]  /*2970*/  UIADD3 UR9, UPT, UPT, UR16, 0x70, URZ ;  /* 0x0000007010097890 */ /* 0x000fe2000fffe0ff */
[----:B------:R-:W-:Y:S01]  /*2980*/  IMAD.U32 R34, RZ, RZ, UR12 ;  /* 0x0000000cff227e24 */ /* 0x000fe2000f8e00ff */
[----:B------:R-:W-:Y:S01]  /*2990*/  UMOV UR12, UR29 ;  /* 0x0000001d000c7c82 */ /* 0x000fe20008000000 */
[----:B------:R-:W-:Y:S01]  /*29a0*/  UIADD3 UR6, UPT, UPT, UR22, 0x100, URZ ;  /* 0x0000010016067890 */ /* 0x000fe2000fffe0ff */
[----:B------:R-:W-:Y:S01]  /*29b0*/  IMAD.U32 R32, RZ, RZ, UR12 ;  /* 0x0000000cff207e24 */ /* 0x000fe2000f8e00ff */
[----:B------:R-:W-:Y:S01]  /*29c0*/  UIADD3 UR4, UPT, UPT, UR22, 0x180, URZ ;  /* 0x0000018016047890 */ /* 0x000fe2000fffe0ff */
[----:B------:R-:W-:Y:S01]  /*29d0*/  MOV R2, UR9 ;  /* 0x0000000900027c02 */ /* 0x000fe20008000f00 */
[----:B------:R-:W-:Y:S01]  /*29e0*/  UIADD3 UR9, UPT, UPT, UR16, 0x28, URZ ;  /* 0x0000002810097890 */ /* 0x000fe2000fffe0ff */
[----:B------:R-:W-:Y:S01]  /*29f0*/  HFMA2 R7, -RZ, RZ, 0, 2.384185791015625e-06 ;  /* 0x00000028ff077431 */ /* 0x000fe200000001ff */
[----:B------:R-:W-:Y:S01]  /*2a00*/  UMOV UR12, UR31 ;  /* 0x0000001f000c7c82 */ /* 0x000fe20008000000 */
[----:B------:R-:W-:Y:S01]  /*2a10*/  UMOV UR13, 0x40004040 ;  /* 0x40004040000d7882 */ /* 0x000fe20000000000 */
[----:B------:R-:W-:Y:S01]  /*2a20*/  IMAD.U32 R30, RZ, RZ, UR12 ;  /* 0x0000000cff1e7e24 */ /* 0x000fe2000f8e00ff */
[----:B------:R-:W-:Y:S01]  /*2a30*/  UMOV UR12, UR27 ;  /* 0x0000001b000c7c82 */ /* 0x000fe20008000000 */
[----:B------:R-:W-:Y:S01]  /*2a40*/  HFMA2 R3, -RZ, RZ, 0, 3.337860107421875e-06 ;  /* 0x00000038ff037431 */ /* 0x000fe200000001ff */
[----:B------:R-:W-:Y:S01]  /*2a50*/  UMOV UR11, 0x40004040 ;  /* 0x40004040000b7882 */ /* 0x000fe20000000000 */
[----:B------:R-:W-:Y:S01]  /*2a60*/  UMOV UR7, 0x40004040 ;  /* 0x4000404000077882 */ /* 0x000fe20000000000 */
[----:B------:R-:W-:Y:S01]  /*2a70*/  UMOV UR5, 0x40004040 ;  /* 0x4000404000057882 */ /* 0x000fe20000000000 */
[----:B------:R-:W-:Y:S01]  /*2a80*/  IMAD.U32 R2, RZ, RZ, UR9 ;  /* 0x00000009ff027e24 */ /* 0x000fe2000f8e00ff */
[----:B------:R-:W-:Y:S01]  /*2a90*/  MOV R35, UR13 ;  /* 0x0000000d00237c02 */ /* 0x000fe20008000f00 */
[----:B------:R-:W-:Y:S01]  /*2aa0*/  IMAD.MOV.U32 R23, RZ, RZ, RZ ;  /* 0x000000ffff177224 */ /* 0x000fe200078e00ff */
[----:B------:R-:W-:Y:S01]  /*2ab0*/  MOV R33, UR13 ;  /* 0x0000000d00217c02 */ /* 0x000fe20008000f00 */
[----:B------:R-:W-:Y:S01]  /*2ac0*/  IMAD.U32 R29, RZ, RZ, UR13 ;  /* 0x0000000dff1d7e24 */ /* 0x000fe2000f8e00ff */
[----:B------:R-:W-:-:S02]  /*2ad0*/  MOV R31, UR13 ;  /* 0x0000000d001f7c02 */ /* 0x000fc40008000f00 */
[----:B------:R-:W-:Y:S02]  /*2ae0*/  CS2R R20, SRZ ;  /* 0x0000000000147805 */ /* 0x000fe4000001ff00 */
[----:B------:R-:W-:Y:S01]  /*2af0*/  MOV R28, UR12 ;  /* 0x0000000c001c7c02 */ /* 0x000fe20008000f00 */
[----:B------:R-:W-:Y:S01]  /*2b00*/  IMAD.MOV.U32 R16, RZ, RZ, 0x80 ;  /* 0x00000080ff107424 */ /* 0x000fe200078e00ff */
[----:B------:R-:W-:Y:S01]  /*2b10*/  MOV R17, RZ ;  /* 0x000000ff00117202 */ /* 0x000fe20000000f00 */
[----:B------:R-:W-:Y:S01]  /*2b20*/  IMAD.MOV.U32 R14, RZ, RZ, 0x80 ;  /* 0x00000080ff0e7424 */ /* 0x000fe200078e00ff */
[----:B------:R-:W-:Y:S01]  /*2b30*/  MOV R13, 0x10 ;  /* 0x00000010000d7802 */ /* 0x000fe20000000f00 */
[----:B------:R-:W-:Y:S01]  /*2b40*/  IMAD.MOV.U32 R12, RZ, RZ, 0x80 ;  /* 0x00000080ff0c7424 */ /* 0x000fe200078e00ff */
[----:B------:R-:W-:Y:S01]  /*2b50*/  MOV R9, 0x20 ;  /* 0x0000002000097802 */ /* 0x000fe20000000f00 */
[----:B------:R-:W-:Y:S01]  /*2b60*/  IMAD.MOV.U32 R10, RZ, RZ, 0x80 ;  /* 0x00000080ff0a7424 */ /* 0x000fe200078e00ff */
[----:B------:R-:W-:Y:S01]  /*2b70*/  MOV R5, 0x30 ;  /* 0x0000003000057802 */ /* 0x000fe20000000f00 */
[----:B------:R-:W-:Y:S01]  /*2b80*/  IMAD.MOV.U32 R8, RZ, RZ, 0x80 ;  /* 0x00000080ff087424 */ /* 0x000fe200078e00ff */
[----:B------:R-:W-:Y:S01]  /*2b90*/  MOV R40, UR10 ;  /* 0x0000000a00287c02 */ /* 0x000fe20008000f00 */
[----:B-1----:R-:W-:Y:S01]  /*2ba0*/  IMAD.MOV.U32 R6, RZ, RZ, 0x80 ;  /* 0x00000080ff067424 */ /* 0x002fe200078e00ff */
[----:B------:R-:W-:Y:S01]  /*2bb0*/  MOV R38, UR6 ;  /* 0x0000000600267c02 */ /* 0x000fe20008000f00 */
[----:B------:R-:W-:Y:S01]  /*2bc0*/  IMAD.MOV.U32 R4, RZ, RZ, 0x80 ;  /* 0x00000080ff047424 */ /* 0x000fe200078e00ff */
[----:B------:R-:W-:Y:S01]  /*2bd0*/  MOV R36, UR4 ;  /* 0x0000000400247c02 */ /* 0x000fe20008000f00 */
[----:B------:R-:W-:Y:S01]  /*2be0*/  IMAD.MOV.U32 R2, RZ, RZ, 0x80 ;  /* 0x00000080ff027424 */ /* 0x000fe200078e00ff */
[----:B------:R-:W-:Y:S01]  /*2bf0*/  UIADD3 UR19, UPT, UPT, -UR28, URZ, URZ ;  /* 0x000000ff1c137290 */ /* 0x000fe2000fffe1ff */
[----:B------:R-:W-:Y:S01]  /*2c00*/  IMAD.U32 R41, RZ, RZ, UR11 ;  /* 0x0000000bff297e24 */ /* 0x000fe2000f8e00ff */
[----:B------:R-:W-:Y:S01]  /*2c10*/  UIADD3 UR54, UPT, UPT, UR26, 0x2, URZ ;  /* 0x000000021a367890 */ /* 0x000fe2000fffe0ff */
[----:B------:R-:W-:Y:S01]  /*2c20*/  IMAD.U32 R39, RZ, RZ, UR7 ;  /* 0x00000007ff277e24 */ /* 0x000fe2000f8e00ff */
[----:B------:R-:W-:Y:S01]  /*2c30*/  UIADD3 UR52, UPT, UPT, UR26, 0x4, URZ ;  /* 0x000000041a347890 */ /* 0x000fe2000fffe0ff */
[----:B------:R-:W-:Y:S01]  /*2c40*/  IMAD.U32 R37, RZ, RZ, UR5 ;  /* 0x00000005ff257e24 */ /* 0x000fe2000f8e00ff */
[----:B------:R-:W-:-:S02]  /*2c50*/  UIADD3 UR50, UPT, UPT, UR26, 0x6, URZ ;  /* 0x000000061a327890 */ /* 0x000fc4000fffe0ff */
[----:B------:R-:W-:Y:S02]  /*2c60*/  UIADD3 UR48, UPT, UPT, UR29, 0x2, URZ ;  /* 0x000000021d307890 */ /* 0x000fe4000fffe0ff */
[----:B------:R-:W-:Y:S02]  /*2c70*/  UIADD3 UR44, UPT, UPT, UR29, 0x4, URZ ;  /* 0x000000041d2c7890 */ /* 0x000fe4000fffe0ff */
[----:B------:R-:W-:Y:S02]  /*2c80*/  UIADD3 UR40, UPT, UPT, UR29, 0x6, URZ ;  /* 0x000000061d287890 */ /* 0x000fe4000fffe0ff */
[----:B------:R-:W-:Y:S02]  /*2c90*/  UIADD3 UR46, UPT, UPT, UR31, 0x2, URZ ;  /* 0x000000021f2e7890 */ /* 0x000fe4000fffe0ff */
[----:B------:R-:W-:Y:S02]  /*2ca0*/  UIADD3 UR42, UPT, UPT, UR31, 0x4, URZ ;  /* 0x000000041f2a7890 */ /* 0x000fe4000fffe0ff */
        /* <DEDUP_REMOVED lines=18> */
[----:B------:R-:W-:Y:S01]  /*2dd0*/  UIADD3 UR56, UPT, UPT, UR24, 0x380, URZ ;  /* 0x0000038018387890 */ /* 0x000fe2000fffe0ff */
[----:B------:R-:W-:Y:S01]  /*2de0*/  UMOV UR8, 0x1 ;  /* 0x0000000100087882 */ /* 0x000fe20000000000 */
[----:B------:R-:W-:Y:S01]  /*2df0*/  UMOV UR17, URZ ;  /* 0x000000ff00117c82 */ /* 0x000fe20008000000 */
[----:B------:R-:W-:Y:S01]  /*2e00*/  UMOV UR14, URZ ;  /* 0x000000ff000e7c82 */ /* 0x000fe20008000000 */
        /* <DEDUP_REMOVED lines=26> */
[----:B------:R-:W-:-:S05]  /*2fb0*/  UMOV UR21, 0x40004040 ;  /* 0x4000404000157882 */ /* 0x000fca0000000000 */
.L_x_44:
[----:B------:R-:W-:Y:S01]  /*2fc0*/  ULEA UR4, UR8, UR16, 0x3 ;  /* 0x0000001008047291 */ /* 0x000fe2000f8e18ff */
[----:B------:R-:W-:Y:S08]  /*2fd0*/  SHF.L.U32 R19, R21, 0x1f, RZ ;  /* 0x0000001f15137819 */ /* 0x000ff000000006ff */
[----:B-1----:R-:W1:Y:S02]  /*2fe0*/  SYNCS.PHASECHK.TRANS64.TRYWAIT P0, [UR4], R19 ;  /* 0x00000013ff0075a7 */ /* 0x002e640008001104 */
[----:B-1-3--:R-:W-:Y:S05]  /*2ff0*/  @!P0 BRA `(.L_x_39) ;  /* 0x0000005000e48947 */ /* 0x00afea0003800000 */
.L_x_109:
[----:B------:R-:W-:Y:S01]  /*3000*/  UIADD3 UR15, UPT, UPT, UR16, 0x60, URZ ;  /* 0x00000060100f7890 */ /* 0x000fe2000fffe0ff */
[----:B------:R-:W-:Y:S01]  /*3010*/  IMAD.U32 R26, R23, -0x80000000, RZ ;  /* 0x80000000171a7824 */ /* 0x000fe200078e00ff */
[----:B------:R-:W-:Y:S01]  /*3020*/  UISETP.NE.U32.AND UP0, UPT, UR14, URZ, UPT ;  /* 0x000000ff0e00728c */ /* 0x000fe2000bf05070 */
[----:B------:R-:W-:Y:S01]  /*3030*/  R2UR UR12, R34 ;  /* 0x00000000220c72ca */ /* 0x000fe200000e0000 */
[----:B------:R-:W-:Y:S01]  /*3040*/  UMOV UR11, 0x40004040 ;  /* 0x40004040000b7882 */ /* 0x000fe20000000000 */
[----:B------:R-:W-:Y:S01]  /*3050*/  R2UR UR13, R35 ;  /* 0x00000000230d72ca */ /* 0x000fe200000e0000 */
[----:B------:R-:W-:Y:S01]  /*3060*/  UMOV UR9, 0x40004040 ;  /* 0x4000404000097882 */ /* 0x000fe20000000000 */
[----:B------:R-:W-:Y:S01]  /*3070*/  UMOV UR7, 0x40004040 ;  /* 0x4000404000077882 */ /* 0x000fe20000000000 */
[----:B------:R-:W-:Y:S01]  /*3080*/  UMOV UR18, UR8 ;  /* 0x0000000800127c82 */ /* 0x000fe20008000000 */
[----:B-1----:R-:W-:Y:S01]  /*3090*/  IMAD.MOV.U32 R18, RZ, RZ, RZ ;  /* 0x000000ffff127224 */ /* 0x002fe200078e00ff */
[----:B------:R-:W-:Y:S01]  /*30a0*/  ULEA UR4, UR18, UR16, 0xe ;  /* 0x0000001012047291 */ /* 0x000fe2000f8e70ff */
[----:B------:R-:W-:Y:S01]  /*30b0*/  MOV.SPILL R25, UR21 ;  /* 0x0000001500197c02 */ /* 0x000fe20009000f00 */
[----:B------:R-:W-:Y:S01]  /*30c0*/  UMOV UR21, 0x8200010 ;  /* 0x0820001000157882 */ /* 0x000fe20000000000 */
[----:B------:R-:W-:Y:S01]  /*30d0*/  MOV.SPILL R19, UR20 ;  /* 0x0000001400137c02 */ /* 0x000fe20009000f00 */
[----:B------:R-:W-:Y:S01]  /*30e0*/  UIADD3 UR4, UPT, UPT, UR4, 0x400, URZ ;  /* 0x0000040004047890 */ /* 0x000fe2000fffe0ff */
[C---:B------:R-:W-:Y:S01]  /*30f0*/  R2UR UR5, R18.reuse ;  /* 0x00000000120572ca */ /* 0x040fe200000e0000 */
[----:B------:R-:W-:Y:S02]  /*3100*/  UMOV UR20, 0x0 ;  /* 0x0000000000147882 */ /* 0x000fe40000000000 */
[----:B------:R-:W-:Y:S04]  /*3110*/  USHF.R.U32.HI UR4, URZ, 0x4, UR4 ;  /* 0x00000004ff047899 */ /* 0x000fe80008011604 */
[----:B------:R-:W-:Y:S04]  /*3120*/  ULOP3.LUT UR4, UR4, 0x3fc0, URZ, 0xc0, !UPT ;  /* 0x00003fc004047892 */ /* 0x000fe8000f8ec0ff */
[----:B------:R-:W-:Y:S04]  /*3130*/  ULOP3.LUT UR10, UR4, 0x10000, URZ, 0xfc, !UPT ;  /* 0x00010000040a7892 */ /* 0x000fe8000f8efcff */
[----:B------:R-:W-:Y:S02]  /*3140*/  UIADD3 UR8, UPT, UPT, UR10, 0x2, URZ ;  /* 0x000000020a087890 */ /* 0x000fe4000fffe0ff */
[----:B------:R-:W-:Y:S02]  /*3150*/  UIADD3 UR6, UPT, UPT, UR10, 0x4, URZ ;  /* 0x000000040a067890 */ /* 0x000fe4000fffe0ff */
[----:B------:R-:W-:Y:S01]  /*3160*/  UIADD3 UR4, UPT, UPT, UR10, 0x6, URZ ;  /* 0x000000060a047890 */ /* 0x000fe2000fffe0ff */
[----:B------:R1:W-:Y:S02]  /*3170*/  UTCHMMA gdesc[UR12], gdesc[UR10], tmem[UR5], tmem[UR20], idesc[UR21], !UPT ;  /* 0x00ff140a0c0075ea */ /* 0x0003e4000f800005 */
[C---:B-1----:R-:W-:Y:S01]  /*3180*/  R2UR UR13, R18.reuse ;  /* 0x00000000120d72ca */ /* 0x042fe200000e0000 */
[----:B------:R-:W-:Y:S01]  /*3190*/  UMOV UR5, 0x40004040 ;  /* 0x4000404000057882 */ /* 0x000fe20000000000 */
[C---:B------:R-:W-:Y:S02]  /*31a0*/  R2UR UR12, R18.reuse ;  /* 0x00000000120c72ca */ /* 0x040fe400000e0000 */
[----:B------:R-:W-:Y:S01]  /*31b0*/  R2UR UR10, R18 ;  /* 0x00000000120a72ca */ /* 0x000fe200000e0000 */
[----:B------:R-:W-:Y:S08]  /*31c0*/  IMAD.MOV.U32 R18, RZ, RZ, 0x140 ;  /* 0x00000140ff127424 */ /* 0x000ff000078e00ff */
[----:B------:R1:W-:Y:S02]  /*31d0*/  UTCHMMA gdesc[UR54], gdesc[UR8], tmem[UR13], tmem[UR20], idesc[UR21], UPT ;  /* 0x00ff1408360075ea */ /* 0x0003e4000b80000d */
[----:B-1----:R-:W-:Y:S01]  /*31e0*/  UMOV UR8, 0x0 ;  /* 0x0000000000087882 */ /* 0x002fe20000000000 */
[----:B------:R-:W-:Y:S01]  /*31f0*/  UMOV UR9, 0x8200010 ;  /* 0x0820001000097882 */ /* 0x000fe20000000000 */
[----:B------:R-:W-:Y:S01]  /*3200*/  R2UR.FILL UR21, R25 ;  /* 0x00000000191572ca */ /* 0x000fe200004e0000 */
[----:B------:R-:W-:Y:S01]  /*3210*/  UTCHMMA gdesc[UR52], gdesc[UR6], tmem[UR12], tmem[UR8], idesc[UR9], UPT ;  /* 0x00ff0806340075ea */ /* 0x000fe2000b80000c */
[----:B------:R1:W-:Y:S01]  /*3220*/  UTCHMMA gdesc[UR50], gdesc[UR4], tmem[UR10], tmem[UR8], idesc[UR9], UPT ;  /* 0x00ff0804320075ea */ /* 0x0003e2000b80000a */
[----:B------:R2:W-:Y:S01]  /*3230*/  UTCBAR [UR15], URZ ;  /* 0x000000ff0f0073e9 */ /* 0x0005e200080000ff */
[----:B------:R-:W3:Y:S01]  /*3240*/  SYNCS.PHASECHK.TRANS64.TRYWAIT P0, [UR16+0x80], R26 ;  /* 0x0000801aff0075a7 */ /* 0x000ee20008001110 */
[----:B------:R-:W-:Y:S01]  /*3250*/  R2UR.FILL UR20, R19 ;  /* 0x00000000131472ca */ /* 0x000fe200004e0000 */
[----:B------:R-:W-:Y:S01]  /*3260*/  IMAD.MOV.U32 R19, RZ, RZ, 0xc0 ;  /* 0x000000c0ff137424 */ /* 0x000fe200078e00ff */
[----:B-1----:R-:W-:Y:S04]  /*3270*/  ULEA UR8, UR17, UR16, 0xe ;  /* 0x0000001011087291 */ /* 0x002fe8000f8e70ff */
[----:B------:R-:W-:Y:S04]  /*3280*/  UIADD3 UR6, UPT, UPT, UR8, 0x400, URZ ;  /* 0x0000040008067890 */ /* 0x000fe8000fffe0ff */
[----:B------:R-:W-:Y:S01]  /*3290*/  USHF.R.U32.HI UR6, URZ, 0x4, UR6 ;  /* 0x00000004ff067899 */ /* 0x000fe20008011606 */
[----:B--23--:R-:W-:Y:S11]  /*32a0*/  @!P0 BRA `(.L_x_40) ;  /* 0x0000005000588947 */ /* 0x00cff60003800000 */
.L_x_111:
[----:B------:R-:W-:Y:S01]  /*32b0*/  R2UR UR4, R19 ;  /* 0x00000000130472ca */ /* 0x000fe200000e0000 */
[----:B------:R-:W-:Y:S01]  /*32c0*/  UMOV UR8, 0x0 ;  /* 0x0000000000087882 */ /* 0x000fe20000000000 */
[----:B------:R-:W-:Y:S01]  /*32d0*/  R2UR UR5, R18 ;  /* 0x00000000120572ca */ /* 0x000fe200000e0000 */
[----:B------:R-:W-:Y:S01]  /*32e0*/  IMAD.MOV.U32 R19, RZ, RZ, 0xc8 ;  /* 0x000000c8ff137424 */ /* 0x000fe200078e00ff */
[----:B------:R-:W-:Y:S01]  /*32f0*/  MOV.SPILL R26, UR19 ;  /* 0x00000013001a7c02 */ /* 0x000fe20009000f00 */
[----:B------:R-:W-:Y:S01]  /*3300*/  IMAD.MOV.U32 R18, RZ, RZ, 0x140 ;  /* 0x00000140ff127424 */ /* 0x000fe200078e00ff */
[----:B-1----:R-:W-:Y:S01]  /*3310*/  MOV.SPILL R25, UR18 ;  /* 0x0000001200197c02 */ /* 0x002fe20009000f00 */
[----:B------:R-:W-:Y:S01]  /*3320*/  UMOV UR9, 0x8110010 ;  /* 0x0811001000097882 */ /* 0x000fe20000000000 */
[----:B------:R-:W-:Y:S01]  /*3330*/  R2UR UR12, R19 ;  /* 0x00000000130c72ca */ /* 0x000fe200000e0000 */
[----:B------:R-:W-:Y:S01]  /*3340*/  UMOV UR11, 0x40004040 ;  /* 0x40004040000b7882 */ /* 0x000fe20000000000 */
[C---:B------:R-:W-:Y:S01]  /*3350*/  R2UR UR13, R18.reuse ;  /* 0x00000000120d72ca */ /* 0x040fe200000e0000 */
[----:B------:R-:W-:Y:S01]  /*3360*/  ULOP3.LUT UR10, UR6, 0x3fc0, URZ, 0xc0, !UPT ;  /* 0x00003fc0060a7892 */ /* 0x000fe2000f8ec0ff */
[----:B------:R-:W-:Y:S01]  /*3370*/  IMAD.MOV.U32 R19, RZ, RZ, 0xd0 ;  /* 0x000000d0ff137424 */ /* 0x000fe200078e00ff */
[----:B------:R-:W-:Y:S01]  /*3380*/  UMOV UR7, 0x40004040 ;  /* 0x4000404000077882 */ /* 0x000fe20000000000 */
[----:B------:R-:W-:Y:S01]  /*3390*/  UMOV UR14, 0x0 ;  /* 0x00000000000e7882 */ /* 0x000fe20000000000 */
[----:B------:R-:W-:Y:S01]  /*33a0*/  UIADD3 UR6, UPT, UPT, UR10, 0x80, URZ ;  /* 0x000000800a067890 */ /* 0x000fe2000fffe0ff */
[----:B------:R-:W-:Y:S01]  /*33b0*/  UMOV UR15, 0x8110010 ;  /* 0x08110010000f7882 */ /* 0x000fe20000000000 */
[----:B------:R-:W-:Y:S01]  /*33c0*/  UMOV UR18, 0x0 ;  /* 0x0000000000127882 */ /* 0x000fe20000000000 */
[----:B------:R-:W-:Y:S02]  /*33d0*/  UMOV UR19, 0x8110010 ;  /* 0x0811001000137882 */ /* 0x000fe40000000000 */
[----:B------:R1:W-:Y:S04]  /*33e0*/  UTCHMMA tmem[UR4], gdesc[UR10], tmem[UR5], tmem[UR8], idesc[UR9], UP0 ;  /* 0x00ff080a040079ea */ /* 0x0003e80008000005 */
[----:B------:R2:W-:Y:S01]  /*33f0*/  UTCHMMA tmem[UR12], gdesc[UR6], tmem[UR13], tmem[UR8], idesc[UR9], UPT ;  /* 0x00ff08060c0079ea */ /* 0x0005e2000b80000d */
[C---:B-1----:R-:W-:Y:S01]  /*3400*/  R2UR UR11, R18.reuse ;  /* 0x00000000120b72ca */ /* 0x042fe200000e0000 */
[----:B------:R-:W-:Y:S01]  /*3410*/  UIADD3 UR4, UPT, UPT, UR10, 0x100, URZ ;  /* 0x000001000a047890 */ /* 0x000fe2000fffe0ff */
[----:B------:R-:W-:Y:S01]  /*3420*/  UMOV UR5, 0x40004040 ;  /* 0x4000404000057882 */ /* 0x000fe20000000000 */
[----:B--2---:R-:W-:Y:S01]  /*3430*/  R2UR UR9, R19 ;  /* 0x00000000130972ca */ /* 0x004fe200000e0000 */
[----:B------:R-:W-:Y:S01]  /*3440*/  IMAD.MOV.U32 R19, RZ, RZ, 0xd8 ;  /* 0x000000d8ff137424 */ /* 0x000fe200078e00ff */
[C---:B------:R-:W-:Y:S01]  /*3450*/  R2UR UR12, R18.reuse ;  /* 0x00000000120c72ca */ /* 0x040fe200000e0000 */
[----:B------:R-:W-:Y:S03]  /*3460*/  UIADD3 UR6, UPT, UPT, UR10, 0x180, URZ ;  /* 0x000001800a067890 */ /* 0x000fe6000fffe0ff */
[----:B------:R-:W-:Y:S01]  /*3470*/  R2UR UR8, R19 ;  /* 0x00000000130872ca */ /* 0x000fe200000e0000 */
[----:B------:R-:W-:Y:S05]  /*3480*/  IMAD.MOV.U32 R19, RZ, RZ, 0xe0 ;  /* 0x000000e0ff137424 */ /* 0x000fea00078e00ff */
[----:B------:R-:W-:Y:S01]  /*3490*/  R2UR UR13, R19 ;  /* 0x00000000130d72ca */ /* 0x000fe200000e0000 */
[----:B------:R1:W-:Y:S01]  /*34a0*/  UTCHMMA tmem[UR9], gdesc[UR4], tmem[UR11], tmem[UR14], idesc[UR15], UPT ;  /* 0x00ff0e04090079ea */ /* 0x0003e2000b80000b */
[----:B------:R-:W-:Y:S05]  /*34b0*/  IMAD.MOV.U32 R19, RZ, RZ, 0xe8 ;  /* 0x000000e8ff137424 */ /* 0x000fea00078e00ff */
[----:B------:R2:W-:Y:S01]  /*34c0*/  UTCHMMA tmem[UR8], gdesc[UR6], tmem[UR12], tmem[UR14], idesc[UR15], UPT ;  /* 0x00ff0e06080079ea */ /* 0x0005e2000b80000c */
[----:B-1----:R-:W-:Y:S01]  /*34d0*/  R2UR UR11, R19 ;  /* 0x00000000130b72ca */ /* 0x002fe200000e0000 */
[----:B------:R-:W-:Y:S01]  /*34e0*/  UIADD3 UR4, UPT, UPT, UR10, 0x200, URZ ;  /* 0x000002000a047890 */ /* 0x000fe2000fffe0ff */
[----:B------:R-:W-:Y:S01]  /*34f0*/  IMAD.MOV.U32 R19, RZ, RZ, 0xf0 ;  /* 0x000000f0ff137424 */ /* 0x000fe200078e00ff */
[----:B------:R-:W-:Y:S01]  /*3500*/  UMOV UR9, 0x40004040 ;  /* 0x4000404000097882 */ /* 0x000fe20000000000 */
[C---:B--2---:R-:W-:Y:S01]  /*3510*/  R2UR UR15, R18.reuse ;  /* 0x00000000120f72ca */ /* 0x044fe200000e0000 */
[----:B------:R-:W-:Y:S01]  /*3520*/  UMOV UR12, 0x0 ;  /* 0x00000000000c7882 */ /* 0x000fe20000000000 */
[----:B------:R-:W-:Y:S01]  /*3530*/  R2UR UR14, R18 ;  /* 0x00000000120e72ca */ /* 0x000fe200000e0000 */
[----:B------:R-:W-:Y:S02]  /*3540*/  UIADD3 UR8, UPT, UPT, UR10, 0x280, URZ ;  /* 0x000002800a087890 */ /* 0x000fe4000fffe0ff */
[----:B------:R-:W-:Y:S08]  /*3550*/  UIADD3 UR6, UPT, UPT, UR10, 0x300, URZ ;  /* 0x000003000a067890 */ /* 0x000ff0000fffe0ff */
[----:B------:R1:W-:Y:S02]  /*3560*/  UTCHMMA tmem[UR13], gdesc[UR4], tmem[UR15], tmem[UR18], idesc[UR19], UPT ;  /* 0x00ff12040d0079ea */ /* 0x0003e4000b80000f */
[----:B-1----:R-:W-:Y:S01]  /*3570*/  R2UR.FILL UR18, R25 ;  /* 0x00000000191272ca */ /* 0x002fe200004e0000 */
[----:B------:R-:W-:Y:S01]  /*3580*/  UMOV UR13, 0x8110010 ;  /* 0x08110010000d7882 */ /* 0x000fe20000000000 */
[----:B------:R-:W-:Y:S01]  /*3590*/  R2UR.FILL UR19, R26 ;  /* 0x000000001a1372ca */ /* 0x000fe200004e0000 */
[----:B------:R1:W-:Y:S01]  /*35a0*/  UTCHMMA tmem[UR11], gdesc[UR8], tmem[UR14], tmem[UR12], idesc[UR13], UPT ;  /* 0x00ff0c080b0079ea */ /* 0x0003e2000b80000e */
[----:B------:R-:W-:Y:S01]  /*35b0*/  IMAD.MOV.U32 R25, RZ, RZ, 0xf8 ;  /* 0x000000f8ff197424 */ /* 0x000fe200078e00ff */
[----:B------:R-:W-:Y:S01]  /*35c0*/  UIADD3 UR4, UPT, UPT, UR10, 0x380, URZ ;  /* 0x000003800a047890 */ /* 0x000fe2000fffe0ff */
[----:B------:R-:W-:Y:S03]  /*35d0*/  UMOV UR15, 0x8110010 ;  /* 0x08110010000f7882 */ /* 0x000fe60000000000 */
[----:B------:R-:W-:Y:S01]  /*35e0*/  R2UR UR10, R25 ;  /* 0x00000000190a72ca */ /* 0x000fe200000e0000 */
[----:B------:R-:W-:Y:S01]  /*35f0*/  IMAD.U32 R25, R20, -0x80000000, RZ ;  /* 0x8000000014197824 */ /* 0x000fe200078e00ff */
[----:B-1----:R-:W-:Y:S01]  /*3600*/  R2UR UR12, R19 ;  /* 0x00000000130c72ca */ /* 0x002fe200000e0000 */
[----:B------:R-:W-:Y:S01]  /*3610*/  IMAD.U32 R19, R22, -0x80000000, RZ ;  /* 0x8000000016137824 */ /* 0x000fe200078e00ff */
[C---:B------:R-:W-:Y:S01]  /*3620*/  R2UR UR13, R18.reuse ;  /* 0x00000000120d72ca */ /* 0x040fe200000e0000 */
[----:B------:R-:W-:Y:S01]  /*3630*/  UMOV UR14, 0x0 ;  /* 0x00000000000e7882 */ /* 0x000fe20000000000 */
[----:B------:R-:W-:Y:S01]  /*3640*/  R2UR UR11, R18 ;  /* 0x00000000120b72ca */ /* 0x000fe200000e0000 */
[----:B------:R-:W-:Y:S01]  /*3650*/  UMOV UR8, 0x0 ;  /* 0x0000000000087882 */ /* 0x000fe20000000000 */
[----:B------:R-:W-:Y:S01]  /*3660*/  UMOV UR9, 0x8110010 ;  /* 0x0811001000097882 */ /* 0x000fe20000000000 */
[----:B------:R-:W-:Y:S08]  /*3670*/  IMAD.MOV.U32 R18, RZ, RZ, 0xc0 ;  /* 0x000000c0ff127424 */ /* 0x000ff000078e00ff */
[----:B------:R1:W-:Y:S02]  /*3680*/  UTCHMMA tmem[UR12], gdesc[UR6], tmem[UR13], tmem[UR14], idesc[UR15], UPT ;  /* 0x00ff0e060c0079ea */ /* 0x0003e4000b80000d */
[----:B------:R2:W-:Y:S01]  /*3690*/  UTCHMMA tmem[UR10], gdesc[UR4], tmem[UR11], tmem[UR8], idesc[UR9], UPT ;  /* 0x00ff08040a0079ea */ /* 0x0005e2000b80000b */
[----:B-1----:R-:W-:Y:S02]  /*36a0*/  R2UR UR7, R18 ;  /* 0x00000000120772ca */ /* 0x002fe400000e0000 */
[----:B--2---:R-:W-:Y:S01]  /*36b0*/  R2UR UR4, R40 ;  /* 0x00000000280472ca */ /* 0x004fe200000e0000 */
[----:B------:R-:W-:Y:S01]  /*36c0*/  ULEA UR9, UR17, UR16, 0x3 ;  /* 0x0000001011097291 */ /* 0x000fe2000f8e18ff */
[----:B------:R-:W-:Y:S01]  /*36d0*/  R2UR UR5, R41 ;  /* 0x00000000290572ca */ /* 0x000fe200000e0000 */
[----:B------:R-:W-:Y:S01]  /*36e0*/  UMOV UR10, 0x0 ;  /* 0x00000000000a7882 */ /* 0x000fe20000000000 */
[----:B------:R-:W-:Y:S01]  /*36f0*/  R2UR UR6, R18 ;  /* 0x00000000120672ca */ /* 0x000fe200000e0000 */
[----:B------:R-:W-:Y:S01]  /*3700*/  UIADD3 UR8, UPT, UPT, UR9, 0x10, URZ ;  /* 0x0000001009087890 */ /* 0x000fe2000fffe0ff */
[----:B------:R-:W-:Y:S01]  /*3710*/  R2UR UR12, R38 ;  /* 0x00000000260c72ca */ /* 0x000fe200000e0000 */
[----:B------:R-:W-:Y:S01]  /*3720*/  UMOV UR11, 0x8118010 ;  /* 0x08118010000b7882 */ /* 0x000fe20000000000 */
[----:B------:R-:W-:Y:S01]  /*3730*/  UMOV UR9, 0x8118010 ;  /* 0x0811801000097882 */ /* 0x000fe20000000000 */
[----:B------:R-:W-:Y:S02]  /*3740*/  R2UR UR13, R39 ;  /* 0x00000000270d72ca */ /* 0x000fe400000e0000 */
[----:B------:R-:W-:Y:S02]  /*3750*/  R2UR UR14, R36 ;  /* 0x00000000240e72ca */ /* 0x000fe400000e0000 */
[----:B------:R-:W-:Y:S01]  /*3760*/  R2UR UR15, R37 ;  /* 0x00000000250f72ca */ /* 0x000fe200000e0000 */
[----:B------:R1:W-:Y:S01]  /*3770*/  UTCBAR [UR8], URZ ;  /* 0x000000ff080073e9 */ /* 0x0003e200080000ff */
[----:B------:R-:W-:Y:S01]  /*3780*/  UTCHMMA gdesc[UR22], gdesc[UR24], tmem[UR7], tmem[UR10], idesc[UR11], !UPT ;  /* 0x00ff0a18160075ea */ /* 0x000fe2000f800007 */
[----:B-1----:R-:W-:Y:S02]  /*3790*/  UMOV UR8, 0x0 ;  /* 0x0000000000087882 */ /* 0x002fe40000000000 */
[----:B------:R1:W-:Y:S02]  /*37a0*/  UTCHMMA gdesc[UR4], gdesc[UR68], tmem[UR6], tmem[UR8], idesc[UR9], UPT ;  /* 0x00ff0844040075ea */ /* 0x0003e4000b800006 */
[C---:B-1----:R-:W-:Y:S02]  /*37b0*/  R2UR UR5, R18.reuse ;  /* 0x00000000120572ca */ /* 0x042fe400000e0000 */
[----:B------:R-:W-:Y:S11]  /*37c0*/  R2UR UR4, R18 ;  /* 0x00000000120472ca */ /* 0x000ff600000e0000 */
[----:B------:R1:W-:Y:S02]  /*37d0*/  UTCHMMA gdesc[UR12], gdesc[UR66], tmem[UR5], tmem[UR10], idesc[UR11], UPT ;  /* 0x00ff0a420c0075ea */ /* 0x0003e4000b800005 */
[----:B------:R-:W-:Y:S01]  /*37e0*/  UTCHMMA gdesc[UR14], gdesc[UR64], tmem[UR4], tmem[UR10], idesc[UR11], UPT ;  /* 0x00ff0a400e0075ea */ /* 0x000fe2000b800004 */
[----:B-1----:R-:W-:Y:S01]  /*37f0*/  UMOV UR12, 0x0 ;  /* 0x00000000000c7882 */ /* 0x002fe20000000000 */
[----:B------:R-:W-:Y:S02]  /*3800*/  UMOV UR13, 0x8118010 ;  /* 0x08118010000d7882 */ /* 0x000fe40000000000 */
[----:B------:R-:W-:Y:S01]  /*3810*/  UTCHMMA gdesc[UR76], gdesc[UR62], tmem[UR7], tmem[UR12], idesc[UR13], UPT ;  /* 0x00ff0c3e4c0075ea */ /* 0x000fe2000b800007 */
[----:B------:R-:W-:Y:S01]  /*3820*/  UTCHMMA gdesc[UR74], gdesc[UR60], tmem[UR6], tmem[UR12], idesc[UR13], UPT ;  /* 0x00ff0c3c4a0075ea */ /* 0x000fe2000b800006 */
[----:B------:R1:W-:Y:S01]  /*3830*/  UTCHMMA gdesc[UR72], gdesc[UR58], tmem[UR5], tmem[UR8], idesc[UR9], UPT ;  /* 0x00ff083a480075ea */ /* 0x0003e2000b800005 */
[----:B------:R2:W-:Y:S01]  /*3840*/  UTCHMMA gdesc[UR70], gdesc[UR56], tmem[UR4], tmem[UR10], idesc[UR11], UPT ;  /* 0x00ff0a38460075ea */ /* 0x0005e2000b800004 */
[----:B-1----:R-:W-:Y:S02]  /*3850*/  UIADD3 UR9, UPT, UPT, UR16, 0xb0, URZ ;  /* 0x000000b010097890 */ /* 0x002fe4000fffe0ff */
[----:B------:R-:W-:Y:S07]  /*3860*/  UIADD3 UR8, UPT, UPT, UR16, 0x88, URZ ;  /* 0x0000008810087890 */ /* 0x000fee000fffe0ff */
[----:B------:R2:W-:Y:S02]  /*3870*/  UTCBAR [UR9], URZ ;  /* 0x000000ff090073e9 */ /* 0x0005e400080000ff */
[----:B------:R2:W-:Y:S01]  /*3880*/  UTCBAR [UR8], URZ ;  /* 0x000000ff080073e9 */ /* 0x0005e200080000ff */
[----:B------:R-:W1:Y:S02]  /*3890*/  SYNCS.PHASECHK.TRANS64.TRYWAIT P0, [UR16+0x20], R19 ;  /* 0x00002013ff0075a7 */ /* 0x000e640008001110 */
[----:B-12---:R-:W-:Y:S05]  /*38a0*/  @!P0 BRA `(.L_x_41) ;  /* 0x0000004800f48947 */ /* 0x006fea0003800000 */
.L_x_113:
[----:B------:R-:W2:Y:S01]  /*38b0*/  SYNCS.PHASECHK.TRANS64.TRYWAIT P0, [UR16+0xb8], R25 ;  /* 0x0000b819ff0075a7 */ /* 0x000ea20008001110 */
[----:B-1----:R-:W-:Y:S01]  /*38c0*/  HFMA2 R18, -RZ, RZ, 0, 1.1444091796875e-05 ;  /* 0x000000c0ff127431 */ /* 0x002fe200000001ff */
[----:B--2---:R-:W-:Y:S06]  /*38d0*/  @!P0 BRA `(.L_x_42) ;  /* 0x0000004c00088947 */ /* 0x004fec0003800000 */
.L_x_115:
[----:B------:R-:W-:Y:S01]  /*38e0*/  LOP3.LUT R20, R20, 0x1, RZ, 0x3c, !PT ;  /* 0x0000000114147812 */ /* 0x000fe200078e3cff */
[----:B------:R-:W-:Y:S01]  /*38f0*/  UMOV UR10, 0x0 ;  /* 0x00000000000a7882 */ /* 0x000fe20000000000 */
[----:B------:R-:W-:Y:S01]  /*3900*/  R2UR UR8, R30 ;  /* 0x000000001e0872ca */ /* 0x000fe200000e0000 */
[----:B------:R-:W-:Y:S01]  /*3910*/  UMOV UR11, 0x8200010 ;  /* 0x08200010000b7882 */ /* 0x000fe20000000000 */
[----:B------:R-:W-:Y:S01]  /*3920*/  R2UR UR9, R31 ;  /* 0x000000001f0972ca */ /* 0x000fe200000e0000 */
[----:B-1----:R-:W-:Y:S01]  /*3930*/  IMAD.U32 R19, R20, -0x80000000, RZ ;  /* 0x8000000014137824 */ /* 0x002fe200078e00ff */
[----:B------:R-:W-:Y:S02]  /*3940*/  R2UR UR4, R32 ;  /* 0x00000000200472ca */ /* 0x000fe400000e0000 */
[----:B------:R-:W-:Y:S02]  /*3950*/  R2UR UR5, R33 ;  /* 0x00000000210572ca */ /* 0x000fe400000e0000 */
[----:B------:R-:W-:Y:S01]  /*3960*/  R2UR UR7, R18 ;  /* 0x00000000120772ca */ /* 0x000fe200000e0000 */
[----:B------:R-:W-:Y:S01]  /*3970*/  IMAD.MOV.U32 R18, RZ, RZ, 0xc0 ;  /* 0x000000c0ff127424 */ /* 0x000fe200078e00ff */
[----:B------:R-:W-:Y:S04]  /*3980*/  LOP3.LUT R23, R23, 0x1, RZ, 0x3c, !PT ;  /* 0x0000000117177812 */ /* 0x000fe800078e3cff */
[C---:B------:R-:W-:Y:S07]  /*3990*/  R2UR UR6, R18.reuse ;  /* 0x00000000120672ca */ /* 0x040fee00000e0000 */
[----:B------:R1:W-:Y:S02]  /*39a0*/  UTCHMMA gdesc[UR4], gdesc[UR8], tmem[UR7], tmem[UR10], idesc[UR11], !UPT ;  /* 0x00ff0a08040075ea */ /* 0x0003e4000f800007 */
[----:B-1----:R-:W-:Y:S01]  /*39b0*/  UMOV UR4, 0x0 ;  /* 0x0000000000047882 */ /* 0x002fe20000000000 */
[----:B------:R-:W-:Y:S01]  /*39c0*/  UMOV UR5, 0x8200010 ;  /* 0x0820001000057882 */ /* 0x000fe20000000000 */
[----:B------:R-:W-:Y:S02]  /*39d0*/  UMOV UR8, 0x0 ;  /* 0x0000000000087882 */ /* 0x000fe40000000000 */
[----:B------:R1:W-:Y:S01]  /*39e0*/  UTCHMMA gdesc[UR48], gdesc[UR46], tmem[UR6], tmem[UR4], idesc[UR5], UPT ;  /* 0x00ff042e300075ea */ /* 0x0003e2000b800006 */
[----:B------:R-:W-:Y:S01]  /*39f0*/  UMOV UR9, 0x8200010 ;  /* 0x0820001000097882 */ /* 0x000fe20000000000 */
[C---:B-1----:R-:W-:Y:S02]  /*3a00*/  R2UR UR5, R18.reuse ;  /* 0x00000000120572ca */ /* 0x042fe400000e0000 */
[----:B------:R-:W-:Y:S11]  /*3a10*/  R2UR UR4, R18 ;  /* 0x00000000120472ca */ /* 0x000ff600000e0000 */
[----:B------:R1:W-:Y:S02]  /*3a20*/  UTCHMMA gdesc[UR44], gdesc[UR42], tmem[UR5], tmem[UR8], idesc[UR9], UPT ;  /* 0x00ff082a2c0075ea */ /* 0x0003e4000b800005 */
[----:B------:R2:W-:Y:S01]  /*3a30*/  UTCHMMA gdesc[UR40], gdesc[UR38], tmem[UR4], tmem[UR10], idesc[UR11], UPT ;  /* 0x00ff0a26280075ea */ /* 0x0005e2000b800004 */
[----:B-1----:R-:W-:Y:S09]  /*3a40*/  UIADD3 UR8, UPT, UPT, UR16, 0x70, URZ ;  /* 0x0000007010087890 */ /* 0x002ff2000fffe0ff */
[----:B------:R2:W-:Y:S01]  /*3a50*/  UTCBAR [UR8], URZ ;  /* 0x000000ff080073e9 */ /* 0x0005e200080000ff */
[----:B------:R-:W1:Y:S02]  /*3a60*/  SYNCS.PHASECHK.TRANS64.TRYWAIT P0, [UR16+0x68], R19 ;  /* 0x00006813ff0075a7 */ /* 0x000e640008001110 */
[----:B-12---:R-:W-:Y:S05]  /*3a70*/  @!P0 BRA `(.L_x_43) ;  /* 0x0000004800c08947 */ /* 0x006fea0003800000 */
.L_x_117:
[----:B------:R-:W-:Y:S01]  /*3a80*/  R2UR UR8, R28 ;  /* 0x000000001c0872ca */ /* 0x000fe200000e0000 */
[----:B------:R-:W-:Y:S01]  /*3a90*/  UMOV UR12, 0x0 ;  /* 0x00000000000c7882 */ /* 0x000fe20000000000 */
        /* <DEDUP_REMOVED lines=10> */
[----:B------:R-:W-:Y:S01]  /*3b40*/  LOP3.LUT R22, R22, 0x1, RZ, 0x3c, !PT ;  /* 0x0000000116167812 */ /* 0x000fe200078e3cff */
[----:B------:R-:W-:Y:S01]  /*3b50*/  UIADD3 UR19, UPT, UPT, UR19, 0x1, URZ ;  /* 0x0000000113137890 */ /* 0x000fe2000fffe0ff */
[----:B------:R-:W-:Y:S05]  /*3b60*/  UMOV UR17, UR18 ;  /* 0x0000001200117c82 */ /* 0x000fea0008000000 */
[----:B------:R2:W-:Y:S04]  /*3b70*/  UTCHMMA tmem[UR7], gdesc[UR8], tmem[UR11], tmem[UR12], idesc[UR13], UPT ;  /* 0x00ff0c08070079ea */ /* 0x0005e8000b80000b */
[----:B------:R3:W-:Y:S01]  /*3b80*/  UTCHMMA tmem[UR6], gdesc[UR36], tmem[UR10], tmem[UR4], idesc[UR5], UPT ;  /* 0x00ff0424060079ea */ /* 0x0007e2000b80000a */
[----:B--2---:R-:W-:Y:S01]  /*3b90*/  R2UR UR9, R12 ;  /* 0x000000000c0972ca */ /* 0x004fe200000e0000 */
[----:B------:R-:W-:Y:S01]  /*3ba0*/  UMOV UR11, 0x8110010 ;  /* 0x08110010000b7882 */ /* 0x000fe20000000000 */
[----:B------:R-:W-:Y:S02]  /*3bb0*/  R2UR UR8, R10 ;  /* 0x000000000a0872ca */ /* 0x000fe400000e0000 */
[----:B---3--:R-:W-:Y:S01]  /*3bc0*/  R2UR UR5, R13 ;  /* 0x000000000d0572ca */ /* 0x008fe200000e0000 */
[----:B------:R-:W-:Y:S01]  /*3bd0*/  UMOV UR10, 0x0 ;  /* 0x00000000000a7882 */ /* 0x000fe20000000000 */
[----:B------:R-:W-:Y:S02]  /*3be0*/  R2UR UR4, R11 ;  /* 0x000000000b0472ca */ /* 0x000fe400000e0000 */
[----:B------:R-:W-:Y:S02]  /*3bf0*/  R2UR UR7, R9 ;  /* 0x00000000090772ca */ /* 0x000fe400000e0000 */
[----:B------:R-:W-:Y:S07]  /*3c00*/  R2UR UR6, R7 ;  /* 0x00000000070672ca */ /* 0x000fee00000e0000 */
[----:B------:R2:W-:Y:S02]  /*3c10*/  UTCHMMA tmem[UR5], gdesc[UR34], tmem[UR9], tmem[UR14], idesc[UR15], UPT ;  /* 0x00ff0e22050079ea */ /* 0x0005e4000b800009 */
[----:B------:R3:W-:Y:S01]  /*3c20*/  UTCHMMA tmem[UR4], gdesc[UR32], tmem[UR8], tmem[UR12], idesc[UR13], UPT ;  /* 0x00ff0c20040079ea */ /* 0x0007e2000b800008 */
[----:B--2---:R-:W-:Y:S01]  /*3c30*/  R2UR UR5, R5 ;  /* 0x00000000050572ca */ /* 0x004fe200000e0000 */
[----:B------:R-:W-:Y:S01]  /*3c40*/  UMOV UR9, 0x8110010 ;  /* 0x0811001000097882 */ /* 0x000fe20000000000 */
[----:B---3--:R-:W-:Y:S01]  /*3c50*/  UIADD3 UR13, UPT, UPT, UR16, 0x28, URZ ;  /* 0x00000028100d7890 */ /* 0x008fe2000fffe0ff */
[----:B------:R-:W-:Y:S01]  /*3c60*/  R2UR UR12, R8 ;  /* 0x00000000080c72ca */ /* 0x000fe200000e0000 */
[----:B------:R-:W-:Y:S01]  /*3c70*/  UMOV UR8, 0x0 ;  /* 0x0000000000087882 */ /* 0x000fe20000000000 */
[----:B------:R-:W-:Y:S11]  /*3c80*/  R2UR UR4, R3 ;  /* 0x00000000030472ca */ /* 0x000ff600000e0000 */
[----:B------:R2:W-:Y:S02]  /*3c90*/  UTCHMMA tmem[UR7], gdesc[UR30], tmem[UR12], tmem[UR10], idesc[UR11], UPT ;  /* 0x00ff0a1e070079ea */ /* 0x0005e4000b80000c */
[----:B--2---:R-:W-:Y:S02]  /*3ca0*/  R2UR UR11, R6 ;  /* 0x00000000060b72ca */ /* 0x004fe400000e0000 */
[----:B------:R-:W-:Y:S11]  /*3cb0*/  R2UR UR10, R4 ;  /* 0x00000000040a72ca */ /* 0x000ff600000e0000 */
[----:B------:R-:W-:Y:S02]  /*3cc0*/  UTCHMMA tmem[UR6], gdesc[UR28], tmem[UR11], tmem[UR14], idesc[UR15], UPT ;  /* 0x00ff0e1c060079ea */ /* 0x000fe4000b80000b */
[----:B------:R2:W-:Y:S02]  /*3cd0*/  UTCHMMA tmem[UR5], gdesc[UR26], tmem[UR10], tmem[UR8], idesc[UR9], UPT ;  /* 0x00ff081a050079ea */ /* 0x0005e4000b80000a */
[----:B--2---:R-:W-:Y:S01]  /*3ce0*/  UIADD3 UR8, UPT, UPT, UR18, 0x1, URZ ;  /* 0x0000000112087890 */ /* 0x004fe2000fffe0ff */
[----:B------:R-:W-:Y:S03]  /*3cf0*/  R2UR UR9, R2 ;  /* 0x00000000020972ca */ /* 0x000fe600000e0000 */
[----:B------:R-:W-:Y:S04]  /*3d00*/  UISETP.NE.AND UP0, UPT, UR8, 0x2, UPT ;  /* 0x000000020800788c */ /* 0x000fe8000bf05270 */
[----:B------:R-:W-:Y:S02]  /*3d10*/  USEL UR7, URZ, 0x1, UP0 ;  /* 0x00000001ff077887 */ /* 0x000fe40008000000 */
[----:B------:R-:W-:Y:S02]  /*3d20*/  USEL UR8, UR8, URZ, UP0 ;  /* 0x000000ff08087287 */ /* 0x000fe40008000000 */
[----:B------:R-:W-:Y:S02]  /*3d30*/  UISETP.NE.AND UP0, UPT, UR19, URZ, UPT ;  /* 0x000000ff1300728c */ /* 0x000fe4000bf05270 */
[----:B------:R2:W-:Y:S01]  /*3d40*/  UTCHMMA tmem[UR4], gdesc[UR20], tmem[UR9], tmem[UR14], idesc[UR15], UPT ;  /* 0x00ff0e14040079ea */ /* 0x0005e2000b800009 */
[----:B------:R-:W-:Y:S01]  /*3d50*/  LOP3.LUT R21, R21, UR7, RZ, 0x3c, !PT ;  /* 0x0000000715157c12 */ /* 0x000fe2000f8e3cff */
[----:B------:R3:W-:Y:S01]  /*3d60*/  UTCBAR [UR13], URZ ;  /* 0x000000ff0d0073e9 */ /* 0x0007e200080000ff */
[----:B--2---:R-:W-:Y:S04]  /*3d70*/  UMOV UR14, 0x1 ;  /* 0x00000001000e7882 */ /* 0x004fe80000000000 */
[----:B------:R-:W-:Y:S05]  /*3d80*/  BRA.U UP0, `(.L_x_44) ;  /* 0xfffffff1008c7547 */ /* 0x000fea000b83ffff */
.L_x_38:
[----:B----4-:R-:W-:Y:S01]  /*3d90*/  UIADD3 UR4, UPT, UPT, UR16, 0x60, URZ ;  /* 0x0000006010047890 */ /* 0x010fe2000fffe0ff */
[----:B------:R-:W-:Y:S01]  /*3da0*/  HFMA2 R3, -RZ, RZ, -0.0 , 0 ;  /* 0x80000000ff037431 */ /* 0x000fe200000001ff */
[----:B------:R-:W-:-:S07]  /*3db0*/  UIADD3 UR5, UPT, UPT, UR16, 0x90, URZ ;  /* 0x0000009010057890 */ /* 0x000fce000fffe0ff */
[----:B------:R2:W-:Y:S01]  /*3dc0*/  UTCBAR [UR4], URZ ;  /* 0x000000ff040073e9 */ /* 0x0005e200080000ff */
[----:B------:R-:W4:Y:S02]  /*3dd0*/  SYNCS.PHASECHK.TRANS64.TRYWAIT P0, [UR16+0xa0], R3 ;  /* 0x0000a003ff0075a7 */ /* 0x000f240008001110 */
[----:B--2-4-:R-:W-:Y:S05]  /*3de0*/  @!P0 BRA `(.L_x_45) ;  /* 0x0000004800048947 */ /* 0x014fea0003800000 */
.L_x_119:
[----:B------:R4:W-:Y:S01]  /*3df0*/  UTCBAR [UR5], URZ ;  /* 0x000000ff050073e9 */ /* 0x0009e200080000ff */
[----:B------:R-:W5:Y:S01]  /*3e00*/  SYNCS.PHASECHK.TRANS64.TRYWAIT P0, [UR16+0xa8], R3 ;  /* 0x0000a803ff0075a7 */ /* 0x000f620008001110 */
[----:B-1----:R-:W-:Y:S01]  /*3e10*/  SHF.L.U32 R6, R23, 0x1f, RZ ;  /* 0x0000001f17067819 */ /* 0x002fe200000006ff */
[----:B----45:R-:W-:Y:S06]  /*3e20*/  @!P0 BRA `(.L_x_46) ;  /* 0x0000004800148947 */ /* 0x030fec0003800000 */
.L_x_121:
[----:B------:R-:W4:Y:S01]  /*3e30*/  SYNCS.PHASECHK.TRANS64.TRYWAIT P0, [UR16+0x80], R6 ;  /* 0x00008006ff0075a7 */ /* 0x000f220008001110 */
[----:B------:R-:W-:Y:S01]  /*3e40*/  IMAD.MOV.U32 R3, RZ, RZ, 0x140 ;  /* 0x00000140ff037424 */ /* 0x000fe200078e00ff */
[----:B------:R-:W-:Y:S01]  /*3e50*/  ULEA UR4, UR18, UR16, 0xe ;  /* 0x0000001012047291 */ /* 0x000fe2000f8e70ff */
[----:B-12---:R-:W-:Y:S01]  /*3e60*/  IMAD.MOV.U32 R2, RZ, RZ, 0x140 ;  /* 0x00000140ff027424 */ /* 0x006fe200078e00ff */
[----:B------:R-:W-:Y:S01]  /*3e70*/  UISETP.NE.U32.AND UP0, UPT, UR14, URZ, UPT ;  /* 0x000000ff0e00728c */ /* 0x000fe2000bf05070 */
[----:B------:R-:W-:Y:S01]  /*3e80*/  IMAD.MOV.U32 R4, RZ, RZ, 0xc0 ;  /* 0x000000c0ff047424 */ /* 0x000fe200078e00ff */
[----:B------:R-:W-:Y:S01]  /*3e90*/  R2UR UR11, R3 ;  /* 0x00000000030b72ca */ /* 0x000fe200000e0000 */
[----:B------:R-:W-:Y:S01]  /*3ea0*/  IMAD.MOV.U32 R3, RZ, RZ, 0xc8 ;  /* 0x000000c8ff037424 */ /* 0x000fe200078e00ff */
[C---:B------:R-:W-:Y:S01]  /*3eb0*/  R2UR UR15, R2.reuse ;  /* 0x00000000020f72ca */ /* 0x040fe200000e0000 */
[----:B------:R-:W-:Y:S01]  /*3ec0*/  UIADD3 UR4, UPT, UPT, UR4, 0x400, URZ ;  /* 0x0000040004047890 */ /* 0x000fe2000fffe0ff */
[----:B------:R-:W-:Y:S01]  /*3ed0*/  R2UR UR19, R2 ;  /* 0x00000000021372ca */ /* 0x000fe200000e0000 */
[----:B------:R-:W-:Y:S01]  /*3ee0*/  IMAD.MOV.U32 R2, RZ, RZ, 0xd8 ;  /* 0x000000d8ff027424 */ /* 0x000fe200078e00ff */
[----:B---3--:R-:W-:Y:S01]  /*3ef0*/  R2UR UR13, R3 ;  /* 0x00000000030d72ca */ /* 0x008fe200000e0000 */
[----:B------:R-:W-:Y:S01]  /*3f00*/  IMAD.MOV.U32 R3, RZ, RZ, 0x140 ;  /* 0x00000140ff037424 */ /* 0x000fe200078e00ff */
[----:B------:R-:W-:Y:S01]  /*3f10*/  R2UR UR10, R4 ;  /* 0x00000000040a72ca */ /* 0x000fe200000e0000 */
[----:B------:R-:W-:Y:S01]  /*3f20*/  IMAD.MOV.U32 R4, RZ, RZ, 0xd0 ;  /* 0x000000d0ff047424 */ /* 0x000fe200078e00ff */
[----:B------:R-:W-:Y:S01]  /*3f30*/  R2UR UR49, R2 ;  /* 0x00000000023172ca */ /* 0x000fe200000e0000 */
[----:B------:R-:W-:Y:S01]  /*3f40*/  IMAD.MOV.U32 R2, RZ, RZ, 0x140 ;  /* 0x00000140ff027424 */ /* 0x000fe200078e00ff */
[C---:B------:R-:W-:Y:S01]  /*3f50*/  R2UR UR50, R3.reuse ;  /* 0x00000000033272ca */ /* 0x040fe200000e0000 */
[----:B------:R-:W-:Y:S01]  /*3f60*/  USHF.R.U32.HI UR4, URZ, 0x4, UR4 ;  /* 0x00000004ff047899 */ /* 0x000fe20008011604 */
[----:B------:R-:W-:Y:S01]  /*3f70*/  R2UR UR54, R3 ;  /* 0x00000000033672ca */ /* 0x000fe200000e0000 */
[----:B------:R-:W-:Y:S01]  /*3f80*/  IMAD.MOV.U32 R3, RZ, RZ, 0xe8 ;  /* 0x000000e8ff037424 */ /* 0x000fe200078e00ff */
[----:B------:R-:W-:Y:S01]  /*3f90*/  R2UR UR17, R4 ;  /* 0x00000000041172ca */ /* 0x000fe200000e0000 */
[----:B------:R-:W-:Y:S01]  /*3fa0*/  IMAD.MOV.U32 R4, RZ, RZ, 0xe0 ;  /* 0x000000e0ff047424 */ /* 0x000fe200078e00ff */
[C---:B------:R-:W-:Y:S01]  /*3fb0*/  R2UR UR60, R2.reuse ;  /* 0x00000000023c72ca */ /* 0x040fe200000e0000 */
[----:B------:R-:W-:Y:S01]  /*3fc0*/  UMOV UR44, 0x0 ;  /* 0x00000000002c7882 */ /* 0x000fe20000000000 */
[----:B------:R-:W-:Y:S01]  /*3fd0*/  R2UR UR59, R3 ;  /* 0x00000000033b72ca */ /* 0x000fe200000e0000 */
[----:B------:R-:W-:Y:S01]  /*3fe0*/  IMAD.MOV.U32 R3, RZ, RZ, 0xf0 ;  /* 0x000000f0ff037424 */ /* 0x000fe200078e00ff */
[C---:B------:R-:W-:Y:S01]  /*3ff0*/  R2UR UR67, R2.reuse ;  /* 0x00000000024372ca */ /* 0x040fe200000e0000 */
[----:B------:R-:W-:Y:S01]  /*4000*/  UMOV UR45, 0x8110010 ;  /* 0x08110010002d7882 */ /* 0x000fe20000000000 */
[----:B------:R-:W-:Y:S01]  /*4010*/  R2UR UR65, R2 ;  /* 0x00000000024172ca */ /* 0x000fe200000e0000 */
[----:B------:R-:W-:Y:S01]  /*4020*/  IMAD.MOV.U32 R2, RZ, RZ, 0xc0 ;  /* 0x000000c0ff027424 */ /* 0x000fe200078e00ff */
[----:B------:R-:W-:Y:S01]  /*4030*/  R2UR UR66, R3 ;  /* 0x00000000034272ca */ /* 0x000fe200000e0000 */
[----:B------:R-:W-:Y:S01]  /*4040*/  IMAD.MOV.U32 R3, RZ, RZ, 0xf8 ;  /* 0x000000f8ff037424 */ /* 0x000fe200078e00ff */
[----:B------:R-:W-:Y:S01]  /*4050*/  R2UR UR53, R4 ;  /* 0x00000000043572ca */ /* 0x000fe200000e0000 */
[----:B------:R-:W-:Y:S01]  /*4060*/  UMOV UR68, 0x0 ;  /* 0x0000000000447882 */ /* 0x000fe20000000000 */
[----:B------:R-:W-:Y:S01]  /*4070*/  UMOV UR69, 0x8110010 ;  /* 0x0811001000457882 */ /* 0x000fe20000000000 */
[----:B------:R-:W-:Y:S01]  /*4080*/  UMOV UR70, 0x0 ;  /* 0x0000000000467882 */ /* 0x000fe20000000000 */
[----:B------:R-:W-:Y:S01]  /*4090*/  R2UR UR64, R3 ;  /* 0x00000000034072ca */ /* 0x000fe200000e0000 */
[----:B------:R-:W-:Y:S01]  /*40a0*/  IMAD.MOV.U32 R3, RZ, RZ, 0xc0 ;  /* 0x000000c0ff037424 */ /* 0x000fe200078e00ff */
[----:B------:R-:W-:Y:S01]  /*40b0*/  UMOV UR71, 0x8110010 ;  /* 0x0811001000477882 */ /* 0x000fe20000000000 */
[----:B------:R-:W-:Y:S01]  /*40c0*/  UMOV UR72, 0x0 ;  /* 0x0000000000487882 */ /* 0x000fe20000000000 */
[----:B------:R-:W-:Y:S01]  /*40d0*/  UMOV UR73, 0x8110010 ;  /* 0x0811001000497882 */ /* 0x000fe20000000000 */
[----:B------:R-:W-:Y:S01]  /*40e0*/  UMOV UR74, 0x0 ;  /* 0x00000000004a7882 */ /* 0x000fe20000000000 */
[----:B------:R-:W-:Y:S01]  /*40f0*/  UMOV UR75, 0x8110010 ;  /* 0x08110010004b7882 */ /* 0x000fe20000000000 */
[----:B------:R-:W-:Y:S01]  /*4100*/  UIADD3 UR51, UPT, UPT, UR16, 0x98, URZ ;  /* 0x0000009810337890 */ /* 0x000fe2000fffe0ff */
[C---:B------:R-:W-:Y:S01]  /*4110*/  R2UR UR63, R2.reuse ;  /* 0x00000000023f72ca */ /* 0x040fe200000e0000 */
[----:B------:R-:W-:Y:S01]  /*4120*/  UIADD3 UR42, UPT, UPT, UR24, 0x80, URZ ;  /* 0x00000080182a7890 */ /* 0x000fe2000fffe0ff */
[----:B------:R-:W-:Y:S01]  /*4130*/  R2UR UR62, R3 ;  /* 0x00000000033e72ca */ /* 0x000fe200000e0000 */
[----:B------:R-:W-:Y:S01]  /*4140*/  UIADD3 UR40, UPT, UPT, UR22, 0x80, URZ ;  /* 0x0000008016287890 */ /* 0x000fe2000fffe0ff */
[----:B------:R-:W-:Y:S01]  /*4150*/  R2UR UR61, R2 ;  /* 0x00000000023d72ca */ /* 0x000fe200000e0000 */
        /* <DEDUP_REMOVED lines=10> */
[----:B------:R-:W-:Y:S01]  /*4200*/  ULOP3.LUT UR12, UR4, 0x3fc0, URZ, 0xc0, !UPT ;  /* 0x00003fc0040c7892 */ /* 0x000fe2000f8ec0ff */
[----:B----4-:R-:W-:Y:S11]  /*4210*/  @!P0 BRA `(.L_x_47) ;  /* 0x0000004400388947 */ /* 0x010ff60003800000 */
.L_x_123:
[----:B------:R-:W-:Y:S01]  /*4220*/  UMOV UR8, UR12 ;  /* 0x0000000c00087c82 */ /* 0x000fe20008000000 */
[----:B------:R-:W-:Y:S01]  /*4230*/  UMOV UR9, 0x40004040 ;  /* 0x4000404000097882 */ /* 0x000fe20000000000 */
[----:B------:R-:W-:Y:S01]  /*4240*/  UIADD3 UR6, UPT, UPT, UR12, 0x80, URZ ;  /* 0x000000800c067890 */ /* 0x000fe2000fffe0ff */
[----:B------:R2:W-:Y:S01]  /*4250*/  UTCHMMA tmem[UR10], gdesc[UR8], tmem[UR11], tmem[UR44], idesc[UR45], UP0 ;  /* 0x00ff2c080a0079ea */ /* 0x0005e2000800000b */
[----:B------:R-:W-:Y:S01]  /*4260*/  UIADD3 UR4, UPT, UPT, UR12, 0x100, URZ ;  /* 0x000001000c047890 */ /* 0x000fe2000fffe0ff */
[----:B-1----:R-:W-:Y:S01]  /*4270*/  IMAD.MOV.U32 R3, RZ, RZ, 0xc0 ;  /* 0x000000c0ff037424 */ /* 0x002fe200078e00ff */
[----:B------:R-:W-:Y:S01]  /*4280*/  UMOV UR7, 0x40004040 ;  /* 0x4000404000077882 */ /* 0x000fe20000000000 */
[----:B------:R-:W-:Y:S01]  /*4290*/  UMOV UR5, 0x40004040 ;  /* 0x4000404000057882 */ /* 0x000fe20000000000 */
[----:B------:R-:W-:Y:S01]  /*42a0*/  IMAD.MOV.U32 R2, RZ, RZ, 0xc0 ;  /* 0x000000c0ff027424 */ /* 0x000fe200078e00ff */
[----:B------:R-:W-:Y:S01]  /*42b0*/  UIADD3 UR20, UPT, UPT, UR22, 0x380, URZ ;  /* 0x0000038016147890 */ /* 0x000fe2000fffe0ff */
[C---:B------:R-:W-:Y:S01]  /*42c0*/  R2UR UR58, R3.reuse ;  /* 0x00000000033a72ca */ /* 0x040fe200000e0000 */
[----:B------:R1:W-:Y:S01]  /*42d0*/  UTCHMMA tmem[UR13], gdesc[UR6], tmem[UR15], tmem[UR68], idesc[UR69], UPT ;  /* 0x00ff44060d0079ea */ /* 0x0003e2000b80000f */
[----:B------:R-:W-:Y:S01]  /*42e0*/  R2UR UR56, R3 ;  /* 0x00000000033872ca */ /* 0x000fe200000e0000 */
[----:B------:R3:W-:Y:S01]  /*42f0*/  UTCHMMA tmem[UR17], gdesc[UR4], tmem[UR19], tmem[UR70], idesc[UR71], UPT ;  /* 0x00ff4604110079ea */ /* 0x0007e2000b800013 */
[C---:B------:R-:W-:Y:S01]  /*4300*/  R2UR UR57, R2.reuse ;  /* 0x00000000023972ca */ /* 0x040fe200000e0000 */
[----:B------:R-:W-:Y:S01]  /*4310*/  UIADD3 UR14, UPT, UPT, UR24, 0x380, URZ ;  /* 0x00000380180e7890 */ /* 0x000fe2000fffe0ff */
[C---:B------:R-:W-:Y:S01]  /*4320*/  R2UR UR55, R2.reuse ;  /* 0x00000000023772ca */ /* 0x040fe200000e0000 */
[----:B------:R-:W-:Y:S01]  /*4330*/  UIADD3 UR46, UPT, UPT, UR16, 0xb0, URZ ;  /* 0x000000b0102e7890 */ /* 0x000fe2000fffe0ff */
[----:B------:R-:W-:Y:S01]  /*4340*/  R2UR UR52, R2 ;  /* 0x00000000023472ca */ /* 0x000fe200000e0000 */
        /* <DEDUP_REMOVED lines=9> */
[----:B--2---:R-:W-:Y:S01]  /*43e0*/  UIADD3 UR8, UPT, UPT, UR12, 0x180, URZ ;  /* 0x000001800c087890 */ /* 0x004fe2000fffe0ff */
[----:B------:R-:W-:Y:S01]  /*43f0*/  IMAD.MOV.U32 R2, RZ, RZ, 0x1 ;  /* 0x00000001ff027424 */ /* 0x000fe200078e00ff */
[----:B------:R-:W-:Y:S01]  /*4400*/  UIADD3 UR10, UPT, UPT, UR12, 0x280, URZ ;  /* 0x000002800c0a7890 */ /* 0x000fe2000fffe0ff */
[----:B------:R-:W-:Y:S01]  /*4410*/  LOP3.LUT R5, R24, 0xffff, RZ, 0xc0, !PT ;  /* 0x0000ffff18057812 */ /* 0x000fe200078ec0ff */
[----:B------:R-:W-:Y:S01]  /*4420*/  UMOV UR11, 0x40004040 ;  /* 0x40004040000b7882 */ /* 0x000fe20000000000 */
[----:B------:R-:W-:Y:S01]  /*4430*/  ULEA UR45, UR18, UR16, 0x3 ;  /* 0x00000010122d7291 */ /* 0x000fe2000f8e18ff */
[----:B------:R-:W-:Y:S01]  /*4440*/  IMAD.MOV.U32 R4, RZ, RZ, 0xffff ;  /* 0x0000ffffff047424 */ /* 0x000fe200078e00ff */
[----:B------:R-:W-:Y:S01]  /*4450*/  UIADD3 UR44, UPT, UPT, UR16, 0x88, URZ ;  /* 0x00000088102c7890 */ /* 0x000fe2000fffe0ff */
[----:B-1----:R-:W1:Y:S01]  /*4460*/  S2UR UR68, SR_CgaCtaId ;  /* 0x00000000004479c3 */ /* 0x002e620000008800 */
[----:B------:R-:W-:Y:S01]  /*4470*/  UIADD3 UR6, UPT, UPT, UR12, 0x200, URZ ;  /* 0x000002000c067890 */ /* 0x000fe2000fffe0ff */
[----:B------:R2:W-:Y:S01]  /*4480*/  UTCHMMA tmem[UR49], gdesc[UR8], tmem[UR50], tmem[UR72], idesc[UR73], UPT ;  /* 0x00ff4808310079ea */ /* 0x0005e2000b800032 */
[----:B---3--:R-:W-:Y:S01]  /*4490*/  UIADD3 UR4, UPT, UPT, UR12, 0x380, URZ ;  /* 0x000003800c047890 */ /* 0x008fe2000fffe0ff */
[----:B------:R-:W-:Y:S01]  /*44a0*/  SHF.R.U32.HI R5, RZ, 0x5, R5 ;  /* 0x00000005ff057819 */ /* 0x000fe20000011605 */
[----:B------:R-:W-:Y:S01]  /*44b0*/  UMOV UR70, 0x0 ;  /* 0x0000000000467882 */ /* 0x000fe20000000000 */
[----:B------:R-:W-:Y:S01]  /*44c0*/  UMOV UR71, 0x8110010 ;  /* 0x0811001000477882 */ /* 0x000fe20000000000 */
[----:B------:R-:W-:Y:S01]  /*44d0*/  UMOV UR18, UR21 ;  /* 0x0000001500127c82 */ /* 0x000fe20008000000 */
[----:B------:R-:W-:Y:S01]  /*44e0*/  UMOV UR19, 0x40004040 ;  /* 0x4000404000137882 */ /* 0x000fe20000000000 */
[----:B------:R-:W-:Y:S01]  /*44f0*/  UMOV UR16, UR47 ;  /* 0x0000002f00107c82 */ /* 0x000fe20008000000 */
[----:B------:R3:W-:Y:S01]  /*4500*/  UTCHMMA tmem[UR53], gdesc[UR6], tmem[UR54], tmem[UR74], idesc[UR75], UPT ;  /* 0x00ff4a06350079ea */ /* 0x0007e2000b800036 */
[----:B------:R4:W-:Y:S01]  /*4510*/  UTCHMMA tmem[UR59], gdesc[UR10], tmem[UR60], tmem[UR70], idesc[UR71], UPT ;  /* 0x00ff460a3b0079ea */ /* 0x0009e2000b80003c */
[----:B------:R-:W-:Y:S01]  /*4520*/  UMOV UR17, 0x40004040 ;  /* 0x4000404000117882 */ /* 0x000fe20000000000 */
[----:B------:R-:W-:Y:S01]  /*4530*/  UMOV UR13, 0x40004040 ;  /* 0x40004040000d7882 */ /* 0x000fe20000000000 */
[----:B------:R-:W-:Y:S01]  /*4540*/  ELECT P0, URZ, PT ;  /* 0x0000000000ff782f */ /* 0x000fe20003800000 */
[----:B------:R-:W-:Y:S01]  /*4550*/  IMAD.MOV.U32 R3, RZ, RZ, 0x1 ;  /* 0x00000001ff037424 */ /* 0x000fe200078e00ff */
[----:B------:R-:W-:Y:S01]  /*4560*/  UMOV UR76, 0x0 ;  /* 0x00000000004c7882 */ /* 0x000fe20000000000 */
[----:B------:R-:W-:Y:S01]  /*4570*/  UMOV UR77, 0x8118010 ;  /* 0x08118010004d7882 */ /* 0x000fe20000000000 */
[----:B------:R-:W-:Y:S01]  /*4580*/  UMOV UR15, 0x40004040 ;  /* 0x40004040000f7882 */ /* 0x000fe20000000000 */
[----:B------:R-:W-:Y:S01]  /*4590*/  UMOV UR21, 0x40004040 ;  /* 0x4000404000157882 */ /* 0x000fe20000000000 */
[----:B------:R-:W-:Y:S01]  /*45a0*/  VIADD R6, R5, 0x10 ;  /* 0x0000001005067836 */ /* 0x000fe20000000000 */
[----:B------:R-:W-:Y:S01]  /*45b0*/  SHF.L.U32 R5, R4, R5, RZ ;  /* 0x0000000504057219 */ /* 0x000fe200000006ff */
[----:B------:R-:W-:Y:S03]  /*45c0*/  UVIRTCOUNT.DEALLOC.SMPOOL 0x80 ;  /* 0x000000800000784c */ /* 0x000fe60000000000 */
[----:B------:R-:W-:Y:S01]  /*45d0*/  SHF.L.U32 R6, R3, R6, RZ ;  /* 0x0000000603067219 */ /* 0x000fe200000006ff */
[----:B--2---:R-:W-:Y:S01]  /*45e0*/  UIADD3 UR8, UPT, UPT, UR12, 0x300, URZ ;  /* 0x000003000c087890 */ /* 0x004fe2000fffe0ff */
[----:B------:R-:W-:Y:S01]  /*45f0*/  @P0 PRMT R7, R2, 0x7610, R7 ;  /* 0x0000761002070816 */ /* 0x000fe20000000007 */
[----:B------:R-:W-:Y:S01]  /*4600*/  UMOV UR72, 0x0 ;  /* 0x0000000000487882 */ /* 0x000fe20000000000 */
[----:B------:R-:W-:Y:S01]  /*4610*/  UMOV UR73, 0x8110010 ;  /* 0x0811001000497882 */ /* 0x000fe20000000000 */
[----:B------:R-:W-:Y:S01]  /*4620*/  UMOV UR12, UR48 ;  /* 0x00000030000c7c82 */ /* 0x000fe20008000000 */
[----:B------:R-:W-:Y:S01]  /*4630*/  LOP3.LUT R5, R6, R5, RZ, 0xfc, !PT ;  /* 0x0000000506057212 */ /* 0x000fe200078efcff */
[----:B---3--:R-:W-:-:S03]  /*4640*/  UMOV UR74, 0x0 ;  /* 0x00000000004a7882 */ /* 0x008fc60000000000 */
[----:B------:R2:W-:Y:S01]  /*4650*/  UTCHMMA tmem[UR66], gdesc[UR8], tmem[UR67], tmem[UR72], idesc[UR73], UPT ;  /* 0x00ff4808420079ea */ /* 0x0005e2000b800043 */
[----:B------:R3:W-:Y:S01]  /*4660*/  UTCHMMA tmem[UR64], gdesc[UR4], tmem[UR65], tmem[UR70], idesc[UR71], UPT ;  /* 0x00ff4604400079ea */ /* 0x0007e2000b800041 */
[----:B------:R-:W-:Y:S01]  /*4670*/  UMOV UR75, 0x8118010 ;  /* 0x08118010004b7882 */ /* 0x000fe20000000000 */
[----:B------:R5:W-:Y:S01]  /*4680*/  UTCBAR [UR51], URZ ;  /* 0x000000ff330073e9 */ /* 0x000be200080000ff */
[----:B------:R-:W-:Y:S01]  /*4690*/  UIADD3 UR7, UPT, UPT, UR45, 0x10, URZ ;  /* 0x000000102d077890 */ /* 0x000fe2000fffe0ff */
[----:B------:R5:W-:Y:S01]  /*46a0*/  UTCHMMA gdesc[UR22], gdesc[UR24], tmem[UR63], tmem[UR74], idesc[UR75], !UPT ;  /* 0x00ff4a18160075ea */ /* 0x000be2000f80003f */
[----:B----4-:R-:W-:Y:S01]  /*46b0*/  UMOV UR10, 0x0 ;  /* 0x00000000000a7882 */ /* 0x010fe20000000000 */
[----:B------:R-:W-:Y:S01]  /*46c0*/  UMOV UR11, 0x8118010 ;  /* 0x08118010000b7882 */ /* 0x000fe20000000000 */
[----:B------:R-:W-:Y:S01]  /*46d0*/  LOP3.LUT R4, R5, 0xffff, RZ, 0xc0, !PT ;  /* 0x0000ffff05047812 */ /* 0x000fe200078ec0ff */
[----:B--2---:R-:W-:Y:S01]  /*46e0*/  UMOV UR73, 0x8118010 ;  /* 0x0811801000497882 */ /* 0x004fe20000000000 */
[----:B---3--:R-:W-:Y:S01]  /*46f0*/  UMOV UR71, 0x8118010 ;  /* 0x0811801000477882 */ /* 0x008fe20000000000 */
[----:B------:R5:W-:Y:S01]  /*4700*/  UTCHMMA gdesc[UR40], gdesc[UR42], tmem[UR62], tmem[UR72], idesc[UR73], UPT ;  /* 0x00ff482a280075ea */ /* 0x000be2000b80003e */
[----:B------:R5:W-:Y:S01]  /*4710*/  UTCHMMA gdesc[UR36], gdesc[UR38], tmem[UR61], tmem[UR70], idesc[UR71], UPT ;  /* 0x00ff4626240075ea */ /* 0x000be2000b80003d */
[----:B------:R5:W-:Y:S01]  /*4720*/  UTCHMMA gdesc[UR32], gdesc[UR34], tmem[UR58], tmem[UR10], idesc[UR11], UPT ;  /* 0x00ff0a22200075ea */ /* 0x000be2000b80003a */
[----:B------:R5:W-:Y:S01]  /*4730*/  UTCHMMA gdesc[UR28], gdesc[UR30], tmem[UR57], tmem[UR74], idesc[UR75], UPT ;  /* 0x00ff4a1e1c0075ea */ /* 0x000be2000b800039 */
[----:B------:R5:W-:Y:S01]  /*4740*/  UTCHMMA gdesc[UR18], gdesc[UR26], tmem[UR56], tmem[UR72], idesc[UR73], UPT ;  /* 0x00ff481a120075ea */ /* 0x000be2000b800038 */
[----:B------:R5:W-:Y:S01]  /*4750*/  UTCHMMA gdesc[UR12], gdesc[UR16], tmem[UR55], tmem[UR70], idesc[UR71], UPT ;  /* 0x00ff46100c0075ea */ /* 0x000be2000b800037 */
[----:B------:R5:W-:Y:S01]  /*4760*/  UTCHMMA gdesc[UR20], gdesc[UR14], tmem[UR52], tmem[UR76], idesc[UR77], UPT ;  /* 0x00ff4c0e140075ea */ /* 0x000be2000b800034 */
[----:B------:R5:W-:Y:S01]  /*4770*/  UTCBAR [UR46], URZ ;  /* 0x000000ff2e0073e9 */ /* 0x000be200080000ff */
[----:B------:R5:W-:Y:S01]  /*4780*/  UTCBAR [UR7], URZ ;  /* 0x000000ff070073e9 */ /* 0x000be200080000ff */
[----:B------:R5:W-:Y:S01]  /*4790*/  UTCBAR [UR44], URZ ;  /* 0x000000ff2c0073e9 */ /* 0x000be200080000ff */
[----:B------:R-:W-:-:S02]  /*47a0*/  UMOV UR4, 0x40 ;  /* 0x0000004000047882 */ /* 0x000fc40000000000 */
[----:B-1----:R-:W-:-:S09]  /*47b0*/  ULEA UR4, UR68, UR4, 0x18 ;  /* 0x0000000444047291 */ /* 0x002fd2000f8ec0ff */
[----:B------:R-:W-:Y:S01]  /*47c0*/  @P0 STS.U8 [UR4], R7 ;  /* 0x00000007ff000988 */ /* 0x000fe20008000004 */
[----:B------:R-:W-:Y:S06]  /*47d0*/  BAR.SYNC.DEFER_BLOCKING 0x5, 0x1a0 ;  /* 0x0146800000007b1d */ /* 0x000fec0000010000 */
[----:B------:R-:W-:Y:S01]  /*47e0*/  NOP ;  /* 0x0000000000007918 */ /* 0x000fe20000000000 */
[----:B------:R-:W-:Y:S02]  /*47f0*/  UMOV UR4, 0x50 ;  /* 0x0000005000047882 */ /* 0x000fe40000000000 */
[----:B------:R-:W-:-:S09]  /*4800*/  ULEA UR6, UR68, UR4, 0x18 ;  /* 0x0000000444067291 */ /* 0x000fd2000f8ec0ff */
[----:B------:R-:W1:Y:S02]  /*4810*/  LDS R2, [UR6] ;  /* 0x00000006ff027984 */ /* 0x000e640008000800 */
[----:B-1----:R-:W-:-:S04]  /*4820*/  LOP3.LUT R3, R5, 0xffff, R2, 0x80, !PT ;  /* 0x0000ffff05037812 */ /* 0x002fc800078e8002 */
[----:B------:R-:W-:-:S13]  /*4830*/  ISETP.NE.AND P0, PT, R3, R4, PT ;  /* 0x000000040300720c */ /* 0x000fda0003f05270 */
[----:B-----5:R-:W-:Y:S05]  /*4840*/  @P0 BRA `(.L_x_48) ;  /* 0x0000000000500947 */ /* 0x020fea0003800000 */
[----:B------:R-:W-:Y:S02]  /*4850*/  SHF.R.U32.HI R2, RZ, 0x10, R2 ;  /* 0x00000010ff027819 */ /* 0x000fe40000011602 */
[----:B------:R-:W-:-:S04]  /*4860*/  SHF.R.U32.HI R3, RZ, 0x10, R5 ;  /* 0x00000010ff037819 */ /* 0x000fc80000011605 */
[----:B------:R-:W-:-:S04]  /*4870*/  LOP3.LUT R2, R2, R3, RZ, 0xc0, !PT ;  /* 0x0000000302027212 */ /* 0x000fc800078ec0ff */
[----:B------:R-:W-:-:S13]  /*4880*/  ISETP.NE.AND P0, PT, R2, R3, PT ;  /* 0x000000030200720c */ /* 0x000fda0003f05270 */
[----:B------:R-:W-:Y:S05]  /*4890*/  @P0 BRA `(.L_x_49) ;  /* 0x0000000000300947 */ /* 0x000fea0003800000 */
[----:B------:R-:W-:Y:S01]  /*48a0*/  R2UR UR4, R5 ;  /* 0x00000000050472ca */ /* 0x000fe200000e0000 */
[----:B------:R-:W1:-:S12]  /*48b0*/  S2R R3, SR_LANEID ;  /* 0x0000000000037919 */ /* 0x000e580000000000 */
[----:B------:R-:W-:-:S03]  /*48c0*/  ULOP3.LUT UR5, URZ, UR4, URZ, 0x33, !UPT ;  /* 0x00000004ff057292 */ /* 0x000fc6000f8e33ff */
[----:B------:R-:W-:Y:S02]  /*48d0*/  VOTEU.ANY UR4, UPT, PT ;  /* 0x0000000000047886 */ /* 0x000fe400038e0100 */
[----:B------:R-:W-:Y:S01]  /*48e0*/  UFLO.U32 UR4, UR4 ;  /* 0x00000004000472bd */ /* 0x000fe200080e0000 */
[----:B------:R-:W-:-:S04]  /*48f0*/  IMAD.U32 R2, RZ, RZ, UR5 ;  /* 0x00000005ff027e24 */ /* 0x000fc8000f8e00ff */
[----:B------:R-:W2:Y:S02]  /*4900*/  REDUX UR7, R2 ;  /* 0x00000000020773c4 */ /* 0x000ea40000000000 */
[----:B------:R3:W-:Y:S01]  /*4910*/  UTCATOMSWS.AND URZ, UR5 ;  /* 0x0000000500ff79e3 */ /* 0x0007e20008000000 */
[----:B-1----:R-:W-:Y:S01]  /*4920*/  ISETP.EQ.U32.AND P0, PT, R3, UR4, PT ;  /* 0x0000000403007c0c */ /* 0x002fe2000bf02070 */
[----:B--2---:R-:W-:-:S12]  /*4930*/  IMAD.U32 R3, RZ, RZ, UR7 ;  /* 0x00000007ff037e24 */ /* 0x004fd8000f8e00ff */
[----:B------:R3:W-:Y:S01]  /*4940*/  @P0 ATOMS.AND RZ, [UR6], R3 ;  /* 0x00000003ffff098c */ /* 0x0007e2000a800006 */
[----:B------:R-:W-:Y:S05]  /*4950*/  BRA `(.L_x_50) ;  /* 0x0000000000147947 */ /* 0x000fea0003800000 */
.L_x_49:
[----:B------:R-:W-:Y:S02]  /*4960*/  MOV R2, 0x4980 ;  /* 0x0000498000027802 */ /* 0x000fe40000000f00 */
[----:B------:R-:W-:Y:S05]  /*4970*/  CALL.REL.NOINC `($__internal_0_$__cuda_sm10x_tcgen05_guardrail_trap_col_being_dealloced_not_returned_by_alloc) ;  /* 0x00000040005c7944 */ /* 0x000fea0003c00000 */
[----:B------:R-:W-:Y:S05]  /*4980*/  BRA `(.L_x_50) ;  /* 0x0000000000087947 */ /* 0x000fea0003800000 */
.L_x_48:
[----:B------:R-:W-:Y:S02]  /*4990*/  MOV R2, 0x49b0 ;  /* 0x000049b000027802 */ /* 0x000fe40000000f00 */
[----:B------:R-:W-:Y:S05]  /*49a0*/  CALL.REL.NOINC `($__internal_2_$__cuda_sm10x_tcgen05_guardrail_trap_unallocated_columns_being_dealloced) ;  /* 0x0000004000687944 */ /* 0x000fea0003c00000 */
.L_x_50:
[----:B------:R-:W-:Y:S01]  /*49b0*/  NOP ;  /* 0x0000000000007918 */ /* 0x000fe20000000000 */
[----:B------:R-:W-:Y:S05]  /*49c0*/  BRA `(.L_x_11) ;  /* 0x0000000000087947 */ /* 0x000fea0003800000 */
.L_x_9:
[----:B------:R-:W-:-:S08]  /*49d0*/  NOP ;  /* 0x0000000000007918 */ /* 0x000fd00000000000 */
[----:B------:R-:W1:-:S00]  /*49e0*/  USETMAXREG.DEALLOC.CTAPOOL 0x18 ;  /* 0x00000018000079c8 */ /* 0x000e4000080e0500 */
.L_x_11:
[----:B-1----:R-:W-:-:S13]  /*49f0*/  R2UR UR4, R0 ;  /* 0x00000000000472ca */ /* 0x002fda00000e0000 */
[----:B------:R-:W-:-:S04]  /*4a00*/  UIADD3 UR4, UPT, UPT, UR4, -0x4, URZ ;  /* 0xfffffffc04047890 */ /* 0x000fc8000fffe0ff */
[----:B------:R-:W-:-:S09]  /*4a10*/  UISETP.GT.U32.AND UP0, UPT, UR4, 0x7, UPT ;  /* 0x000000070400788c */ /* 0x000fd2000bf04070 */
[----:B------:R-:W-:Y:S05]  /*4a20*/  BRA.U UP0, `(.L_x_51) ;  /* 0x0000002900607547 */ /* 0x000fea000b800000 */
.L_x_52:
[----:B------:R-:W-:-:S08]  /*4a30*/  NOP ;  /* 0x0000000000007918 */ /* 0x000fd00000000000 */
[----:B------:R-:W1:Y:S02]  /*4a40*/  USETMAXREG.TRY_ALLOC.CTAPOOL UP0, 0x88 ;  /* 0x00000088000079c8 */ /* 0x000e640008000600 */
[----:B-1----:R-:W-:Y:S05]  /*4a50*/  BRA.U !UP0, `(.L_x_52) ;  /* 0xfffffffd08f47547 */ /* 0x002fea000b83ffff */
[----:B---3--:R-:W1:Y:S02]  /*4a60*/  LDCU UR5, c[0x0][0x380] ;  /* 0x00007000ff0577ac */ /* 0x008e640008000800 */
[----:B-1----:R-:W-:Y:S02]  /*4a70*/  UIADD3 UR4, UPT, UPT, -UR5, URZ, URZ ;  /* 0x000000ff05047290 */ /* 0x002fe4000fffe1ff */
[----:B------:R-:W-:Y:S02]  /*4a80*/  UIADD3 UR7, UPT, UPT, UR5, -0x1, URZ ;  /* 0xffffffff05077890 */ /* 0x000fe4000fffe0ff */
[----:B------:R-:W-:Y:S02]  /*4a90*/  USHF.R.S32.HI UR4, URZ, 0x1f, UR4 ;  /* 0x0000001fff047899 */ /* 0x000fe40008011404 */
[----:B------:R-:W-:Y:S02]  /*4aa0*/  USHF.R.S32.HI UR6, URZ, 0x1f, UR7 ;  /* 0x0000001fff067899 */ /* 0x000fe40008011407 */
[----:B------:R-:W-:-:S02]  /*4ab0*/  ULEA.HI UR4, UR4, -UR5, URZ, 0x7 ;  /* 0x8000000504047291 */ /* 0x000fc4000f8f38ff */
[----:B------:R-:W-:Y:S02]  /*4ac0*/  UISETP.GT.AND UP0, UPT, UR5, URZ, UPT ;  /* 0x000000ff0500728c */ /* 0x000fe4000bf04270 */
[----:B------:R-:W-:Y:S02]  /*4ad0*/  ULEA.HI UR6, UR6, UR7, URZ, 0x7 ;  /* 0x0000000706067291 */ /* 0x000fe4000f8f38ff */
[----:B------:R-:W-:Y:S02]  /*4ae0*/  USHF.R.S32.HI UR5, URZ, 0x7, UR4 ;  /* 0x00000007ff057899 */ /* 0x000fe40008011404 */
[----:B------:R-:W-:Y:S02]  /*4af0*/  ULEA.HI.SX32 UR4, UR6, 0x1, 0x19 ;  /* 0x0000000106047891 */ /* 0x000fe4000f8fcaff */
[----:B------:R-:W-:-:S07]  /*4b00*/  UIADD3 UR5, UPT, UPT, -UR5, URZ, URZ ;  /* 0x000000ff05057290 */ /* 0x000fce000fffe1ff */
[----:B------:R-:W-:Y:S02]  /*4b10*/  @!UP0 UMOV UR4, UR5 ;  /* 0x0000000500048c82 */ /* 0x000fe40008000000 */
[----:B------:R-:W-:Y:S01]  /*4b20*/  UISETP.GE.AND UP0, UPT, UR4, 0x1, UPT ;  /* 0x000000010400788c */ /* 0x000fe2000bf06270 */
[----:B------:R-:W-:Y:S08]  /*4b30*/  BAR.SYNC.DEFER_BLOCKING 0x5, 0x1a0 ;  /* 0x0146800000007b1d */ /* 0x000ff00000010000 */
[----:B------:R-:W-:Y:S05]  /*4b40*/  BRA.U !UP0, `(.L_x_53) ;  /* 0x0000001d08547547 */ /* 0x000fea000b800000 */
[----:B------:R-:W1:Y:S01]  /*4b50*/  S2R R109, SR_TID.X ;  /* 0x00000000006d7919 */ /* 0x000e620000002100 */
[----:B------:R-:W3:Y:S01]  /*4b60*/  LDCU UR6, c[0x0][0x38c] ;  /* 0x00007180ff0677ac */ /* 0x000ee20008000800 */
[----:B------:R-:W4:Y:S01]  /*4b70*/  S2UR UR5, SR_CgaCtaId ;  /* 0x00000000000579c3 */ /* 0x000f220000008800 */
[----:B------:R-:W-:Y:S01]  /*4b80*/  IMAD.MOV.U32 R107, RZ, RZ, 0x1 ;  /* 0x00000001ff6b7424 */ /* 0x000fe200078e00ff */
[----:B--2---:R-:W2:Y:S01]  /*4b90*/  S2R R2, SR_CTAID.X ;  /* 0x0000000000027919 */ /* 0x004ea20000002500 */
[----:B------:R-:W-:Y:S01]  /*4ba0*/  UIADD3 UR15, UPT, UPT, -UR4, URZ, URZ ;  /* 0x000000ff040f7290 */ /* 0x000fe2000fffe1ff */
[----:B------:R-:W-:Y:S01]  /*4bb0*/  IMAD.MOV.U32 R106, RZ, RZ, 0x1 ;  /* 0x00000001ff6a7424 */ /* 0x000fe200078e00ff */
[----:B------:R-:W-:Y:S01]  /*4bc0*/  UMOV UR17, 0x400 ;  /* 0x0000040000117882 */ /* 0x000fe20000000000 */
[----:B------:R-:W-:Y:S01]  /*4bd0*/  UMOV UR4, 0x400 ;  /* 0x0000040000047882 */ /* 0x000fe20000000000 */
[----:B------:R-:W-:Y:S01]  /*4be0*/  UMOV UR14, 0x1 ;  /* 0x00000001000e7882 */ /* 0x000fe20000000000 */
[----:B------:R-:W5:Y:S01]  /*4bf0*/  S2UR UR7, SR_CgaCtaId ;  /* 0x00000000000779c3 */ /* 0x000f620000008800 */
[----:B------:R-:W-:Y:S01]  /*4c00*/  UMOV UR13, URZ ;  /* 0x000000ff000d7c82 */ /* 0x000fe20008000000 */
[----:B------:R-:W-:Y:S01]  /*4c10*/  UMOV UR16, URZ ;  /* 0x000000ff00107c82 */ /* 0x000fe20008000000 */
[----:B------:R-:W1:Y:S01]  /*4c20*/  LDCU UR10, c[0x0][0x7d4] ;  /* 0x0000fa80ff0a77ac */ /* 0x000e620008000800 */
[----:B------:R-:W-:Y:S01]  /*4c30*/  UMOV UR12, URZ ;  /* 0x000000ff000c7c82 */ /* 0x000fe20008000000 */
[----:B------:R-:W-:Y:S01]  /*4c40*/  UMOV UR8, URZ ;  /* 0x000000ff00087c82 */ /* 0x000fe20008000000 */
[----:B----4-:R-:W-:Y:S01]  /*4c50*/  ULEA UR4, UR5, UR4, 0x18 ;  /* 0x0000000405047291 */ /* 0x010fe2000f8ec0ff */
[----:B-1----:R-:W-:-:S02]  /*4c60*/  SHF.R.U32.HI R124, RZ, 0x2, R109 ;  /* 0x00000002ff7c7819 */ /* 0x002fc4000001166d */
[C---:B------:R-:W-:Y:S01]  /*4c70*/  LOP3.LUT R3, R109.reuse, 0x7f, RZ, 0xc0, !PT ;  /* 0x0000007f6d037812 */ /* 0x040fe200078ec0ff */
[----:B-----5:R-:W-:Y:S01]  /*4c80*/  ULEA UR17, UR7, UR17, 0x18 ;  /* 0x0000001107117291 */ /* 0x020fe2000f8ec0ff */
[----:B------:R-:W-:Y:S01]  /*4c90*/  SHF.R.U32.HI R111, RZ, 0x3, R109 ;  /* 0x00000003ff6f7819 */ /* 0x000fe2000001166d */
[----:B------:R-:W-:Y:S02]  /*4ca0*/  IMAD R124, R109, 0x10000, R124 ;  /* 0x000100006d7c7824 */ /* 0x000fe400078e027c */
[----:B--2---:R-:W-:Y:S01]  /*4cb0*/  IMAD R2, R2, 0x80, R3 ;  /* 0x0000008002027824 */ /* 0x004fe200078e0203 */
[----:B------:R-:W-:Y:S02]  /*4cc0*/  LOP3.LUT R111, R111, 0x10, RZ, 0xc0, !PT ;  /* 0x000000106f6f7812 */ /* 0x000fe400078ec0ff */
[----:B------:R-:W-:Y:S02]  /*4cd0*/  LOP3.LUT R124, R124, 0x600020, RZ, 0xc0, !PT ;  /* 0x006000207c7c7812 */ /* 0x000fe400078ec0ff */
[----:B---3--:R-:W-:-:S02]  /*4ce0*/  IADD3 R2, PT, PT, -R2, UR6, RZ ;  /* 0x0000000602027c10 */ /* 0x008fc4000fffe1ff */
[C---:B------:R-:W-:Y:S01]  /*4cf0*/  LOP3.LUT R108, R124.reuse, 0x40, RZ, 0xfc, !PT ;  /* 0x000000407c6c7812 */ /* 0x040fe200078efcff */
[----:B------:R-:W-:Y:S01]  /*4d00*/  IMAD.IADD R111, R124, 0x1, -R111 ;  /* 0x000000017c6f7824 */ /* 0x000fe200078e0a6f */
[----:B------:R-:W-:-:S13]  /*4d10*/  ISETP.GE.AND P0, PT, R2, 0x1, PT ;  /* 0x000000010200780c */ /* 0x000fda0003f06270 */
.L_x_59:
[----:B------:R-:W-:Y:S02]  /*4d20*/  USHF.L.U32 UR6, UR12, 0x1f, URZ ;  /* 0x0000001f0c067899 */ /* 0x000fe400080006ff */
[----:B------:R-:W-:Y:S02]  /*4d30*/  ULEA UR9, UR8, UR4, 0x3 ;  /* 0x0000000408097291 */ /* 0x000fe4000f8e18ff */
[----:B------:R-:W-:Y:S02]  /*4d40*/  USHF.L.U32 UR5, UR16, 0x1f, URZ ;  /* 0x0000001f10057899 */ /* 0x000fe400080006ff */
[----:B------:R-:W-:-:S04]  /*4d50*/  MOV R3, UR6 ;  /* 0x0000000600037c02 */ /* 0x000fc80008000f00 */
[----:B------:R-:W-:Y:S01]  /*4d60*/  MOV R2, UR5 ;  /* 0x0000000500027c02 */ /* 0x000fe20008000f00 */
[----:B-1----:R-:W1:Y:S02]  /*4d70*/  SYNCS.PHASECHK.TRANS64.TRYWAIT P1, [UR9+0x30], R3 ;  /* 0x00003003ff0075a7 */ /* 0x002e640008021109 */
[----:B-1----:R-:W-:Y:S05]  /*4d80*/  @!P1 BRA `(.L_x_54) ;  /* 0x0000003800789947 */ /* 0x002fea0003800000 */
.L_x_125:
[----:B------:R-:W2:Y:S01]  /*4d90*/  SYNCS.PHASECHK.TRANS64.TRYWAIT P1, [UR4+0x60], R2 ;  /* 0x00006002ff0075a7 */ /* 0x000ea20008021104 */
[----:B------:R-:W-:Y:S01]  /*4da0*/  LOP3.LUT R110, R109, 0x80, RZ, 0xc0, !PT ;  /* 0x000000806d6e7812 */ /* 0x000fe200078ec0ff */
[----:B------:R-:W-:Y:S01]  /*4db0*/  IMAD.U32 R69, RZ, RZ, UR8 ;  /* 0x00000008ff457e24 */ /* 0x000fe2000f8e00ff */
[----:B------:R-:W-:-:S03]  /*4dc0*/  R2UR UR6, R124 ;  /* 0x000000007c0672ca */ /* 0x000fc600000e0000 */
[----:B------:R-:W-:Y:S01]  /*4dd0*/  IMAD R69, R69, 0x200, R110 ;  /* 0x0000020045457824 */ /* 0x000fe200078e026e */
[----:B--2---:R-:W-:Y:S11]  /*4de0*/  @!P1 BRA `(.L_x_55) ;  /* 0x00000038007c9947 */ /* 0x004ff60003800000 */
.L_x_127:
[----:B------:R-:W2:Y:S01]  /*4df0*/  LDS.128 R44, [R69+UR4+0x1c410] ;  /* 0x01c41004452c7984 */ /* 0x000ea20008000c00 */
[C---:B------:R-:W-:Y:S02]  /*4e00*/  R2UR UR11, R111.reuse ;  /* 0x000000006f0b72ca */ /* 0x040fe400000e0000 */
[----:B------:R-:W-:Y:S02]  /*4e10*/  ELECT P1, URZ, PT ;  /* 0x0000000000ff782f */ /* 0x000fe40003820000 */
[----:B------:R-:W-:Y:S01]  /*4e20*/  R2UR UR7, R111 ;  /* 0x000000006f0772ca */ /* 0x000fe200000e0000 */
[----:B------:R-:W3:Y:S01]  /*4e30*/  LDS.128 R8, [R69+UR4+0x1c400] ;  /* 0x01c4000445087984 */ /* 0x000ee20008000c00 */
[----:B------:R-:W-:-:S03]  /*4e40*/  LOP3.LUT P2, RZ, R109, 0x1f, RZ, 0xc0, !PT ;  /* 0x0000001f6dff7812 */ /* 0x000fc6000784c0ff */
[----:B-1----:R-:W1:Y:S01]  /*4e50*/  LDS.128 R4, [R69+UR4+0x1c430] ;  /* 0x01c4300445047984 */ /* 0x002e620008000c00 */
[----:B------:R-:W4:Y:S03]  /*4e60*/  LDTM.x32 R12, tmem[UR6] ;  /* 0x00000006000c79ee */ /* 0x000f2600082c0000 */
[----:B------:R-:W-:Y:S01]  /*4e70*/  LDS.128 R60, [R69+UR4+0x1c470] ;  /* 0x01c47004453c7984 */ /* 0x000fe20008000c00 */
[----:B------:R-:W-:-:S03]  /*4e80*/  R2UR UR6, R108 ;  /* 0x000000006c0672ca */ /* 0x000fc600000e0000 */
[----:B------:R-:W-:Y:S01]  /*4e90*/  LDS.128 R52, [R69+UR4+0x1c460] ;  /* 0x01c4600445347984 */ /* 0x000fe20008000c00 */
[----:B----4-:R-:W-:Y:S02]  /*4ea0*/  SEL R17, R17, 0xff800000, P0 ;  /* 0xff80000011117807 */ /* 0x010fe40000000000 */
[----:B------:R-:W-:Y:S02]  /*4eb0*/  SEL R16, R16, 0xff800000, P0 ;  /* 0xff80000010107807 */ /* 0x000fe40000000000 */
[----:B------:R-:W-:Y:S02]  /*4ec0*/  SEL R19, R19, 0xff800000, P0 ;  /* 0xff80000013137807 */ /* 0x000fe40000000000 */
[----:B------:R-:W-:Y:S01]  /*4ed0*/  SEL R18, R18, 0xff800000, P0 ;  /* 0xff80000012127807 */ /* 0x000fe20000000000 */
[----:B--2---:R-:W-:Y:S01]  /*4ee0*/  FFMA2 R44, R16.F32x2.HI_LO, UR10.F32, -R44.F32x2.HI_LO ;  /* 0x0000000a102c7c49 */ /* 0x004fe2000900082c */
[----:B------:R-:W-:Y:S02]  /*4ef0*/  SEL R13, R13, 0xff800000, P0 ;  /* 0xff8000000d0d7807 */ /* 0x000fe40000000000 */
[----:B------:R-:W-:Y:S01]  /*4f00*/  SEL R12, R12, 0xff800000, P0 ;  /* 0xff8000000c0c7807 */ /* 0x000fe20000000000 */
[----:B------:R-:W-:Y:S01]  /*4f10*/  FFMA2 R46, R18.F32x2.HI_LO, UR10.F32, -R46.F32x2.HI_LO ;  /* 0x0000000a122e7c49 */ /* 0x000fe2000900082e */
[----:B------:R-:W-:Y:S01]  /*4f20*/  SEL R15, R15, 0xff800000, P0 ;  /* 0xff8000000f0f7807 */ /* 0x000fe20000000000 */
[----:B------:R-:W2:Y:S01]  /*4f30*/  LDS.128 R16, [R69+UR4+0x1c420] ;  /* 0x01c4200445107984 */ /* 0x000ea20008000c00 */
[----:B------:R-:W-:Y:S01]  /*4f40*/  SEL R14, R14, 0xff800000, P0 ;  /* 0xff8000000e0e7807 */ /* 0x000fe20000000000 */
[----:B---3--:R-:W-:Y:S01]  /*4f50*/  FFMA2 R48, R12.F32x2.HI_LO, UR10.F32, -R8.F32x2.HI_LO ;  /* 0x0000000a0c307c49 */ /* 0x008fe20009000808 */
[----:B------:R-:W-:Y:S01]  /*4f60*/  SEL R25, R25, 0xff800000, P0 ;  /* 0xff80000019197807 */ /* 0x000fe20000000000 */
[----:B------:R-:W-:Y:S01]  /*4f70*/  MUFU.EX2 R44, R44 ;  /* 0x0000002c002c7308 */ /* 0x000fe20000000800 */
[----:B------:R-:W-:Y:S01]  /*4f80*/  SEL R24, R24, 0xff800000, P0 ;  /* 0xff80000018187807 */ /* 0x000fe20000000000 */
[----:B------:R-:W-:Y:S01]  /*4f90*/  FFMA2 R14, R14.F32x2.HI_LO, UR10.F32, -R10.F32x2.HI_LO ;  /* 0x0000000a0e0e7c49 */ /* 0x000fe2000900080a */
[----:B------:R-:W-:Y:S01]  /*4fa0*/  SEL R27, R27, 0xff800000, P0 ;  /* 0xff8000001b1b7807 */ /* 0x000fe20000000000 */
[----:B------:R-:W3:Y:S01]  /*4fb0*/  LDS.128 R8, [R69+UR4+0x1c450] ;  /* 0x01c4500445087984 */ /* 0x000ee20008000c00 */
[----:B------:R-:W-:Y:S01]  /*4fc0*/  SEL R26, R26, 0xff800000, P0 ;  /* 0xff8000001a1a7807 */ /* 0x000fe20000000000 */
[----:B-1----:R-:W-:Y:S01]  /*4fd0*/  FFMA2 R82, R24.F32x2.HI_LO, UR10.F32, -R4.F32x2.HI_LO ;  /* 0x0000000a18527c49 */ /* 0x002fe20009000804 */
[----:B------:R-:W-:Y:S01]  /*4fe0*/  SEL R21, R21, 0xff800000, P0 ;  /* 0xff80000015157807 */ /* 0x000fe20000000000 */
[----:B------:R-:W-:Y:S01]  /*4ff0*/  MUFU.EX2 R50, R14 ;  /* 0x0000000e00327308 */ /* 0x000fe20000000800 */
[----:B------:R-:W-:Y:S01]  /*5000*/  SEL R20, R20, 0xff800000, P0 ;  /* 0xff80000014147807 */ /* 0x000fe20000000000 */
[----:B------:R-:W-:Y:S01]  /*5010*/  FFMA2 R26, R26.F32x2.HI_LO, UR10.F32, -R6.F32x2.HI_LO ;  /* 0x0000000a1a1a7c49 */ /* 0x000fe20009000806 */
[----:B------:R-:W-:Y:S01]  /*5020*/  SEL R23, R23, 0xff800000, P0 ;  /* 0xff80000017177807 */ /* 0x000fe20000000000 */
[----:B------:R-:W1:Y:S01]  /*5030*/  LDS.128 R4, [R69+UR4+0x1c440] ;  /* 0x01c4400445047984 */ /* 0x000e620008000c00 */
[----:B------:R-:W-:-:S02]  /*5040*/  SEL R22, R22, 0xff800000, P0 ;  /* 0xff80000016167807 */ /* 0x000fc40000000000 */
[----:B------:R-:W-:Y:S01]  /*5050*/  SEL R33, R33, 0xff800000, P0 ;  /* 0xff80000021217807 */ /* 0x000fe20000000000 */
[----:B------:R-:W-:Y:S01]  /*5060*/  MUFU.EX2 R51, R15 ;  /* 0x0000000f00337308 */ /* 0x000fe20000000800 */
[----:B------:R-:W-:Y:S02]  /*5070*/  SEL R32, R32, 0xff800000, P0 ;  /* 0xff80000020207807 */ /* 0x000fe40000000000 */
[----:B------:R-:W-:Y:S02]  /*5080*/  SEL R35, R35, 0xff800000, P0 ;  /* 0xff80000023237807 */ /* 0x000fe40000000000 */
[----:B------:R-:W-:Y:S02]  /*5090*/  SEL R34, R34, 0xff800000, P0 ;  /* 0xff80000022227807 */ /* 0x000fe40000000000 */
[----:B------:R-:W-:Y:S01]  /*50a0*/  SEL R29, R29, 0xff800000, P0 ;  /* 0xff8000001d1d7807 */ /* 0x000fe20000000000 */
[----:B------:R-:W-:Y:S01]  /*50b0*/  MUFU.EX2 R84, R26 ;  /* 0x0000001a00547308 */ /* 0x000fe20000000800 */
[----:B------:R-:W-:-:S02]  /*50c0*/  SEL R28, R28, 0xff800000, P0 ;  /* 0xff8000001c1c7807 */ /* 0x000fc40000000000 */
[----:B------:R-:W-:Y:S02]  /*50d0*/  SEL R31, R31, 0xff800000, P0 ;  /* 0xff8000001f1f7807 */ /* 0x000fe40000000000 */
[----:B------:R-:W-:Y:S02]  /*50e0*/  SEL R30, R30, 0xff800000, P0 ;  /* 0xff8000001e1e7807 */ /* 0x000fe40000000000 */
[----:B------:R-:W-:Y:S01]  /*50f0*/  SEL R41, R41, 0xff800000, P0 ;  /* 0xff80000029297807 */ /* 0x000fe20000000000 */
[----:B------:R-:W-:Y:S01]  /*5100*/  MUFU.EX2 R85, R27 ;  /* 0x0000001b00557308 */ /* 0x000fe20000000800 */
[----:B------:R-:W-:Y:S02]  /*5110*/  SEL R40, R40, 0xff800000, P0 ;  /* 0xff80000028287807 */ /* 0x000fe40000000000 */
[----:B------:R-:W-:Y:S01]  /*5120*/  SEL R43, R43, 0xff800000, P0 ;  /* 0xff8000002b2b7807 */ /* 0x000fe20000000000 */
[----:B--2---:R-:W-:Y:S01]  /*5130*/  FFMA2 R16, R20.F32x2.HI_LO, UR10.F32, -R16.F32x2.HI_LO ;  /* 0x0000000a14107c49 */ /* 0x004fe20009000810 */
[----:B------:R-:W-:Y:S01]  /*5140*/  SEL R42, R42, 0xff800000, P0 ;  /* 0xff8000002a2a7807 */ /* 0x000fe20000000000 */
[----:B------:R-:W-:Y:S01]  /*5150*/  FFMA2 R18, R22.F32x2.HI_LO, UR10.F32, -R18.F32x2.HI_LO ;  /* 0x0000000a16127c49 */ /* 0x000fe20009000812 */
[----:B------:R-:W-:Y:S01]  /*5160*/  SEL R37, R37, 0xff800000, P0 ;  /* 0xff80000025257807 */ /* 0x000fe20000000000 */
[----:B------:R-:W-:Y:S01]  /*5170*/  MUFU.EX2 R86, R16 ;  /* 0x0000001000567308 */ /* 0x000fe20000000800 */
[----:B------:R-:W-:Y:S01]  /*5180*/  FFMA2 R60, R40.F32x2.HI_LO, UR10.F32, -R60.F32x2.HI_LO ;  /* 0x0000000a283c7c49 */ /* 0x000fe2000900083c */
[----:B------:R-:W-:Y:S01]  /*5190*/  SEL R36, R36, 0xff800000, P0 ;  /* 0xff80000024247807 */ /* 0x000fe20000000000 */
[----:B------:R-:W-:Y:S01]  /*51a0*/  FFMA2 R62, R42.F32x2.HI_LO, UR10.F32, -R62.F32x2.HI_LO ;  /* 0x0000000a2a3e7c49 */ /* 0x000fe2000900083e */
[----:B------:R-:W-:Y:S01]  /*51b0*/  SEL R39, R39, 0xff800000, P0 ;  /* 0xff80000027277807 */ /* 0x000fe20000000000 */
[----:B---3--:R-:W-:Y:S01]  /*51c0*/  FFMA2 R8, R32.F32x2.HI_LO, UR10.F32, -R8.F32x2.HI_LO ;  /* 0x0000000a20087c49 */ /* 0x008fe20009000808 */
[----:B------:R-:W-:Y:S01]  /*51d0*/  SEL R38, R38, 0xff800000, P0 ;  /* 0xff80000026267807 */ /* 0x000fe20000000000 */
[----:B------:R-:W-:Y:S01]  /*51e0*/  FFMA2 R10, R34.F32x2.HI_LO, UR10.F32, -R10.F32x2.HI_LO ;  /* 0x0000000a220a7c49 */ /* 0x000fe2000900080a */
[----:B------:R-:W2:Y:S01]  /*51f0*/  MUFU.EX2 R87, R17 ;  /* 0x0000001100577308 */ /* 0x000ea20000000800 */
[----:B------:R-:W-:-:S02]  /*5200*/  FFMA2 R52, R36.F32x2.HI_LO, UR10.F32, -R52.F32x2.HI_LO ;  /* 0x0000000a24347c49 */ /* 0x000fc40009000834 */
[----:B------:R-:W-:Y:S02]  /*5210*/  FFMA2 R54, R38.F32x2.HI_LO, UR10.F32, -R54.F32x2.HI_LO ;  /* 0x0000000a26367c49 */ /* 0x000fe40009000836 */
[----:B-1----:R-:W-:Y:S02]  /*5220*/  FFMA2 R94, R28.F32x2.HI_LO, UR10.F32, -R4.F32x2.HI_LO ;  /* 0x0000000a1c5e7c49 */ /* 0x002fe40009000804 */
[----:B------:R-:W-:Y:S01]  /*5230*/  FFMA2 R104, R30.F32x2.HI_LO, UR10.F32, -R6.F32x2.HI_LO ;  /* 0x0000000a1e687c49 */ /* 0x000fe20009000806 */
[----:B------:R-:W-:Y:S08]  /*5240*/  MUFU.EX2 R88, R18 ;  /* 0x0000001200587308 */ /* 0x000ff00000000800 */
[----:B------:R-:W1:Y:S08]  /*5250*/  MUFU.EX2 R89, R19 ;  /* 0x0000001300597308 */ /* 0x000e700000000800 */
[----:B------:R-:W-:Y:S08]  /*5260*/  MUFU.EX2 R92, R8 ;  /* 0x00000008005c7308 */ /* 0x000ff00000000800 */
[----:B------:R-:W-:Y:S08]  /*5270*/  MUFU.EX2 R93, R9 ;  /* 0x00000009005d7308 */ /* 0x000ff00000000800 */
[----:B------:R-:W-:Y:S08]  /*5280*/  MUFU.EX2 R102, R10 ;  /* 0x0000000a00667308 */ /* 0x000ff00000000800 */
[----:B------:R3:W-:Y:S08]  /*5290*/  MUFU.EX2 R103, R11 ;  /* 0x0000000b00677308 */ /* 0x0007f00000000800 */
[----:B------:R-:W-:Y:S08]  /*52a0*/  MUFU.EX2 R90, R52 ;  /* 0x00000034005a7308 */ /* 0x000ff00000000800 */
[----:B------:R4:W-:Y:S01]  /*52b0*/  MUFU.EX2 R91, R53 ;  /* 0x00000035005b7308 */ /* 0x0009e20000000800 */
[----:B---3--:R-:W3:Y:S01]  /*52c0*/  LDTM.x32 R4, tmem[UR6] ;  /* 0x00000006000479ee */ /* 0x008ee200082c0000 */
[----:B------:R-:W-:Y:S01]  /*52d0*/  NOP ;  /* 0x0000000000007918 */ /* 0x000fe20000000000 */
[----:B---3--:R-:W-:Y:S01]  /*52e0*/  BAR.SYNC.DEFER_BLOCKING 0x3, 0x100 ;  /* 0x00c4000000007b1d */ /* 0x008fe20000010000 */
[----:B------:R-:W-:-:S05]  /*52f0*/  USHF.L.U32 UR6, UR13, 0x1f, URZ ;  /* 0x0000001f0d067899 */ /* 0x000fca00080006ff */
[----:B------:R-:W-:Y:S08]  /*5300*/  MUFU.EX2 R98, R62 ;  /* 0x0000003e00627308 */ /* 0x000ff00000000800 */
[----:B------:R3:W-:Y:S01]  /*5310*/  MUFU.EX2 R99, R63 ;  /* 0x0000003f00637308 */ /* 0x0007e20000000800 */
[----:B------:R-:W-:-:S07]  /*5320*/  SEL R5, R5, 0xff800000, P0 ;  /* 0xff80000005057807 */ /* 0x000fce0000000000 */
[----:B------:R-:W5:Y:S01]  /*5330*/  MUFU.EX2 R45, R45 ;  /* 0x0000002d002d7308 */ /* 0x000f620000000800 */
[----:B------:R-:W1:Y:S01]  /*5340*/  LDS.128 R40, [R69+UR4+0x1c500] ;  /* 0x01c5000445287984 */ /* 0x000e620008000c00 */
[----:B------:R-:W-:Y:S02]  /*5350*/  SEL R4, R4, 0xff800000, P0 ;  /* 0xff80000004047807 */ /* 0x000fe40000000000 */
[----:B------:R-:W-:Y:S01]  /*5360*/  SEL R7, R7, 0xff800000, P0 ;  /* 0xff80000007077807 */ /* 0x000fe20000000000 */
[----:B------:R-:W4:Y:S01]  /*5370*/  LDS.128 R56, [R69+UR4+0x1c510] ;  /* 0x01c5100445387984 */ /* 0x000f220008000c00 */
[----:B------:R-:W-:Y:S02]  /*5380*/  SEL R6, R6, 0xff800000, P0 ;  /* 0xff80000006067807 */ /* 0x000fe40000000000 */
[----:B------:R-:W-:Y:S01]  /*5390*/  SEL R11, R11, 0xff800000, P0 ;  /* 0xff8000000b0b7807 */ /* 0x000fe20000000000 */
[----:B------:R-:W2:Y:S01]  /*53a0*/  LDS.128 R36, [R69+UR4+0x1c530] ;  /* 0x01c5300445247984 */ /* 0x000ea20008000c00 */
[----:B------:R-:W-:Y:S01]  /*53b0*/  SEL R10, R10, 0xff800000, P0 ;  /* 0xff8000000a0a7807 */ /* 0x000fe20000000000 */
[----:B------:R-:W-:Y:S01]  /*53c0*/  MUFU.EX2 R46, R46 ;  /* 0x0000002e002e7308 */ /* 0x000fe20000000800 */
[----:B------:R-:W-:-:S02]  /*53d0*/  SEL R3, R9, 0xff800000, P0 ;  /* 0xff80000009037807 */ /* 0x000fc40000000000 */
[----:B------:R-:W-:Y:S02]  /*53e0*/  SEL R2, R8, 0xff800000, P0 ;  /* 0xff80000008027807 */ /* 0x000fe40000000000 */
[----:B------:R-:W-:Y:S02]  /*53f0*/  SEL R25, R25, 0xff800000, P0 ;  /* 0xff80000019197807 */ /* 0x000fe40000000000 */
[----:B------:R-:W-:Y:S01]  /*5400*/  SEL R24, R24, 0xff800000, P0 ;  /* 0xff80000018187807 */ /* 0x000fe20000000000 */
[----:B------:R-:W1:Y:S01]  /*5410*/  MUFU.EX2 R47, R47 ;  /* 0x0000002f002f7308 */ /* 0x000e620000000800 */
[----:B------:R-:W-:Y:S02]  /*5420*/  SEL R27, R27, 0xff800000, P0 ;  /* 0xff8000001b1b7807 */ /* 0x000fe40000000000 */
[----:B------:R-:W-:Y:S02]  /*5430*/  SEL R26, R26, 0xff800000, P0 ;  /* 0xff8000001a1a7807 */ /* 0x000fe40000000000 */
[----:B------:R-:W-:-:S02]  /*5440*/  SEL R17, R17, 0xff800000, P0 ;  /* 0xff80000011117807 */ /* 0x000fc40000000000 */
[----:B------:R-:W-:Y:S01]  /*5450*/  SEL R16, R16, 0xff800000, P0 ;  /* 0xff80000010107807 */ /* 0x000fe20000000000 */
[----:B------:R-:W-:Y:S01]  /*5460*/  MUFU.EX2 R48, R48 ;  /* 0x0000003000307308 */ /* 0x000fe20000000800 */
[----:B------:R-:W-:Y:S02]  /*5470*/  SEL R19, R19, 0xff800000, P0 ;  /* 0xff80000013137807 */ /* 0x000fe40000000000 */
[----:B------:R-:W-:Y:S02]  /*5480*/  SEL R18, R18, 0xff800000, P0 ;  /* 0xff80000012127807 */ /* 0x000fe40000000000 */
[----:B------:R-:W-:Y:S02]  /*5490*/  SEL R13, R13, 0xff800000, P0 ;  /* 0xff8000000d0d7807 */ /* 0x000fe40000000000 */
[----:B------:R-:W-:Y:S01]  /*54a0*/  SEL R12, R12, 0xff800000, P0 ;  /* 0xff8000000c0c7807 */ /* 0x000fe20000000000 */
[----:B------:R-:W3:Y:S01]  /*54b0*/  MUFU.EX2 R49, R49 ;  /* 0x0000003100317308 */ /* 0x000ee20000000800 */
[----:B------:R-:W-:-:S02]  /*54c0*/  SEL R15, R15, 0xff800000, P0 ;  /* 0xff8000000f0f7807 */ /* 0x000fc40000000000 */
[----:B------:R-:W-:Y:S02]  /*54d0*/  SEL R14, R14, 0xff800000, P0 ;  /* 0xff8000000e0e7807 */ /* 0x000fe40000000000 */
[----:B------:R-:W-:Y:S01]  /*54e0*/  SEL R31, R31, 0xff800000, P0 ;  /* 0xff8000001f1f7807 */ /* 0x000fe20000000000 */
[----:B-1----:R-:W-:Y:S01]  /*54f0*/  FFMA2 R40, R4.F32x2.HI_LO, UR10.F32, -R40.F32x2.HI_LO ;  /* 0x0000000a04287c49 */ /* 0x002fe20009000828 */
[----:B------:R-:W-:Y:S01]  /*5500*/  SEL R30, R30, 0xff800000, P0 ;  /* 0xff8000001e1e7807 */ /* 0x000fe20000000000 */
[----:B------:R-:W-:Y:S01]  /*5510*/  FFMA2 R42, R6.F32x2.HI_LO, UR10.F32, -R42.F32x2.HI_LO ;  /* 0x0000000a062a7c49 */ /* 0x000fe2000900082a */
[----:B------:R-:W-:Y:S01]  /*5520*/  SEL R21, R21, 0xff800000, P0 ;  /* 0xff80000015157807 */ /* 0x000fe20000000000 */
[----:B------:R-:W1:Y:S01]  /*5530*/  LDS.128 R4, [R69+UR4+0x1c550] ;  /* 0x01c5500445047984 */ /* 0x000e620008000c00 */
[----:B----4-:R-:W-:Y:S01]  /*5540*/  FFMA2 R52, R10.F32x2.HI_LO, UR10.F32, -R58.F32x2.HI_LO ;  /* 0x0000000a0a347c49 */ /* 0x010fe2000900083a */
[----:B------:R-:W-:Y:S01]  /*5550*/  SEL R20, R20, 0xff800000, P0 ;  /* 0xff80000014147807 */ /* 0x000fe20000000000 */
[----:B------:R-:W-:Y:S01]  /*5560*/  FFMA2 R2, R2.F32x2.HI_LO, UR10.F32, -R56.F32x2.HI_LO ;  /* 0x0000000a02027c49 */ /* 0x000fe20009000838 */
[----:B------:R-:W3:Y:S01]  /*5570*/  LDS.128 R8, [R69+UR4+0x1c520] ;  /* 0x01c5200445087984 */ /* 0x000ee20008000c00 */
[----:B--2---:R-:W-:Y:S01]  /*5580*/  FFMA2 R36, R16.F32x2.HI_LO, UR10.F32, -R36.F32x2.HI_LO ;  /* 0x0000000a10247c49 */ /* 0x004fe20009000824 */
[----:B------:R-:W-:Y:S01]  /*5590*/  SEL R23, R23, 0xff800000, P0 ;  /* 0xff80000017177807 */ /* 0x000fe20000000000 */
[----:B------:R-:W-:Y:S01]  /*55a0*/  FFMA2 R38, R18.F32x2.HI_LO, UR10.F32, -R38.F32x2.HI_LO ;  /* 0x0000000a12267c49 */ /* 0x000fe20009000826 */
        /* <DEDUP_REMOVED lines=8> */
[----:B------:R-:W-:Y:S01]  /*5630*/  MUFU.EX2 R83, R83 ;  /* 0x0000005300537308 */ /* 0x000fe20000000800 */
[----:B------:R-:W-:-:S07]  /*5640*/  SEL R28, R28, 0xff800000, P0 ;  /* 0xff8000001c1c7807 */ /* 0x000fce0000000000 */
[----:B------:R-:W-:Y:S08]  /*5650*/  MUFU.EX2 R94, R94 ;  /* 0x0000005e005e7308 */ /* 0x000ff00000000800 */
[----:B------:R-:W4:Y:S01]  /*5660*/  MUFU.EX2 R95, R95 ;  /* 0x0000005f005f7308 */ /* 0x000f220000000800 */
[----:B-1----:R-:W-:Y:S01]  /*5670*/  FFMA2 R66, R24.F32x2.HI_LO, UR10.F32, -R4.F32x2.HI_LO ;  /* 0x0000000a18427c49 */ /* 0x002fe20009000804 */
[----:B------:R-:W-:Y:S01]  /*5680*/  F2FP.F16.F32.PACK_AB R24, R87, R86 ;  /* 0x000000565718723e */ /* 0x000fe200000000ff */
[----:B------:R-:W-:-:S05]  /*5690*/  FFMA2 R26, R26.F32x2.HI_LO, UR10.F32, -R6.F32x2.HI_LO ;  /* 0x0000000a1a1a7c49 */ /* 0x000fca0009000806 */
[----:B------:R-:W-:Y:S01]  /*56a0*/  MUFU.EX2 R104, R104 ;  /* 0x0000006800687308 */ /* 0x000fe20000000800 */
[----:B------:R-:W1:Y:S01]  /*56b0*/  LDS.128 R4, [R69+UR4+0x1c560] ;  /* 0x01c5600445047984 */ /* 0x000e620008000c00 */
[----:B---3--:R-:W-:Y:S01]  /*56c0*/  FFMA2 R62, R12.F32x2.HI_LO, UR10.F32, -R8.F32x2.HI_LO ;  /* 0x0000000a0c3e7c49 */ /* 0x008fe20009000808 */
[----:B------:R-:W-:Y:S01]  /*56d0*/  F2FP.F16.F32.PACK_AB R25, R89, R88 ;  /* 0x000000585919723e */ /* 0x000fe200000000ff */
[----:B------:R-:W-:Y:S02]  /*56e0*/  FFMA2 R14, R14.F32x2.HI_LO, UR10.F32, -R10.F32x2.HI_LO ;  /* 0x0000000a0e0e7c49 */ /* 0x000fe4000900080a */
[----:B------:R-:W3:Y:S01]  /*56f0*/  LDS.128 R8, [R69+UR4+0x1c570] ;  /* 0x01c5700445087984 */ /* 0x000ee20008000c00 */
[----:B--2---:R-:W-:Y:S01]  /*5700*/  FFMA2 R16, R20.F32x2.HI_LO, UR10.F32, -R16.F32x2.HI_LO ;  /* 0x0000000a14107c49 */ /* 0x004fe20009000810 */
[----:B------:R-:W2:Y:S01]  /*5710*/  MUFU.EX2 R105, R105 ;  /* 0x0000006900697308 */ /* 0x000ea20000000800 */
[----:B------:R-:W-:Y:S01]  /*5720*/  FFMA2 R18, R22.F32x2.HI_LO, UR10.F32, -R18.F32x2.HI_LO ;  /* 0x0000000a16127c49 */ /* 0x000fe20009000812 */
[----:B-----5:R-:W-:-:S02]  /*5730*/  F2FP.F16.F32.PACK_AB R22, R45, R44 ;  /* 0x0000002c2d16723e */ /* 0x020fc400000000ff */
[----:B------:R-:W-:Y:S02]  /*5740*/  F2FP.F16.F32.PACK_AB R23, R47, R46 ;  /* 0x0000002e2f17723e */ /* 0x000fe400000000ff */
[----:B------:R-:W-:Y:S02]  /*5750*/  F2FP.F16.F32.PACK_AB R20, R49, R48 ;  /* 0x000000303114723e */ /* 0x000fe400000000ff */
[----:B------:R-:W-:Y:S01]  /*5760*/  MUFU.EX2 R96, R60 ;  /* 0x0000003c00607308 */ /* 0x000fe20000000800 */
[----:B------:R-:W-:-:S07]  /*5770*/  F2FP.F16.F32.PACK_AB R21, R51, R50 ;  /* 0x000000323315723e */ /* 0x000fce00000000ff */
[----:B------:R-:W5:Y:S08]  /*5780*/  MUFU.EX2 R97, R61 ;  /* 0x0000003d00617308 */ /* 0x000f700000000800 */
[----:B------:R-:W-:Y:S08]  /*5790*/  MUFU.EX2 R100, R54 ;  /* 0x0000003600647308 */ /* 0x000ff00000000800 */
[----:B------:R-:W5:Y:S01]  /*57a0*/  MUFU.EX2 R101, R55 ;  /* 0x0000003700657308 */ /* 0x000f620000000800 */
[----:B-1----:R-:W-:Y:S01]  /*57b0*/  FFMA2 R70, R30.F32x2.HI_LO, UR10.F32, -R6.F32x2.HI_LO ;  /* 0x0000000a1e467c49 */ /* 0x002fe20009000806 */
[----:B------:R-:W-:Y:S01]  /*57c0*/  F2FP.F16.F32.PACK_AB R30, R93, R92 ;  /* 0x0000005c5d1e723e */ /* 0x000fe200000000ff */
[----:B------:R-:W-:Y:S01]  /*57d0*/  FFMA2 R4, R28.F32x2.HI_LO, UR10.F32, -R4.F32x2.HI_LO ;  /* 0x0000000a1c047c49 */ /* 0x000fe20009000804 */
[----:B------:R-:W-:Y:S01]  /*57e0*/  F2FP.F16.F32.PACK_AB R31, R103, R102 ;  /* 0x00000066671f723e */ /* 0x000fe200000000ff */
[----:B---3--:R-:W-:Y:S01]  /*57f0*/  FFMA2 R8, R32.F32x2.HI_LO, UR10.F32, -R8.F32x2.HI_LO ;  /* 0x0000000a20087c49 */ /* 0x008fe20009000808 */
[----:B----4-:R-:W-:Y:S01]  /*5800*/  F2FP.F16.F32.PACK_AB R28, R95, R94 ;  /* 0x0000005e5f1c723e */ /* 0x010fe200000000ff */
[----:B------:R-:W-:Y:S01]  /*5810*/  FFMA2 R10, R34.F32x2.HI_LO, UR10.F32, -R10.F32x2.HI_LO ;  /* 0x0000000a220a7c49 */ /* 0x000fe2000900080a */
[----:B------:R-:W-:Y:S01]  /*5820*/  MUFU.EX2 R2, R2 ;  /* 0x0000000200027308 */ /* 0x000fe20000000800 */
[----:B--2---:R-:W-:-:S02]  /*5830*/  F2FP.F16.F32.PACK_AB R29, R105, R104 ;  /* 0x00000068691d723e */ /* 0x004fc400000000ff */
[----:B-----5:R-:W-:Y:S02]  /*5840*/  F2FP.F16.F32.PACK_AB R34, R97, R96 ;  /* 0x000000606122723e */ /* 0x020fe400000000ff */
[----:B------:R-:W-:Y:S02]  /*5850*/  F2FP.F16.F32.PACK_AB R35, R99, R98 ;  /* 0x000000626323723e */ /* 0x000fe400000000ff */
[----:B------:R-:W-:Y:S01]  /*5860*/  F2FP.F16.F32.PACK_AB R32, R91, R90 ;  /* 0x0000005a5b20723e */ /* 0x000fe200000000ff */
[----:B------:R-:W1:Y:S01]  /*5870*/  MUFU.EX2 R3, R3 ;  /* 0x0000000300037308 */ /* 0x000e620000000800 */
[----:B------:R-:W-:-:S07]  /*5880*/  F2FP.F16.F32.PACK_AB R33, R101, R100 ;  /* 0x000000646521723e */ /* 0x000fce00000000ff */
[----:B------:R-:W-:Y:S08]  /*5890*/  MUFU.EX2 R52, R52 ;  /* 0x0000003400347308 */ /* 0x000ff00000000800 */
[----:B------:R-:W2:Y:S01]  /*58a0*/  MUFU.EX2 R53, R53 ;  /* 0x0000003500357308 */ /* 0x000ea20000000800 */
[----:B-1----:R-:W-:-:S07]  /*58b0*/  F2FP.F16.F32.PACK_AB R6, R3, R2 ;  /* 0x000000020306723e */ /* 0x002fce00000000ff */
[----:B------:R-:W-:Y:S08]  /*58c0*/  MUFU.EX2 R54, R40 ;  /* 0x0000002800367308 */ /* 0x000ff00000000800 */
[----:B------:R-:W-:Y:S01]  /*58d0*/  MUFU.EX2 R55, R41 ;  /* 0x0000002900377308 */ /* 0x000fe20000000800 */
[----:B--2---:R-:W-:-:S07]  /*58e0*/  F2FP.F16.F32.PACK_AB R7, R53, R52 ;  /* 0x000000343507723e */ /* 0x004fce00000000ff */
[----:B------:R-:W-:Y:S08]  /*58f0*/  MUFU.EX2 R56, R42 ;  /* 0x0000002a00387308 */ /* 0x000ff00000000800 */
[----:B------:R-:W-:Y:S08]  /*5900*/  MUFU.EX2 R57, R43 ;  /* 0x0000002b00397308 */ /* 0x000ff00000000800 */
[----:B------:R1:W-:Y:S08]  /*5910*/  MUFU.EX2 R58, R36 ;  /* 0x00000024003a7308 */ /* 0x0003f00000000800 */
[----:B------:R2:W-:Y:S08]  /*5920*/  MUFU.EX2 R59, R37 ;  /* 0x00000025003b7308 */ /* 0x0005f00000000800 */
[----:B------:R3:W-:Y:S01]  /*5930*/  MUFU.EX2 R60, R38 ;  /* 0x00000026003c7308 */ /* 0x0007e20000000800 */
[----:B-1----:R-:W-:-:S07]  /*5940*/  IMAD.U32 R36, RZ, RZ, UR6 ;  /* 0x00000006ff247e24 */ /* 0x002fce000f8e00ff */
[----:B------:R-:W-:Y:S01]  /*5950*/  MUFU.EX2 R61, R39 ;  /* 0x00000027003d7308 */ /* 0x000fe20000000800 */
[----:B--2---:R-:W-:-:S07]  /*5960*/  @!P2 IMAD.MOV.U32 R37, RZ, RZ, 0x1 ;  /* 0x00000001ff25a424 */ /* 0x004fce00078e00ff */
[----:B------:R-:W-:Y:S01]  /*5970*/  MUFU.EX2 R62, R62 ;  /* 0x0000003e003e7308 */ /* 0x000fe20000000800 */
[----:B---3--:R-:W-:-:S07]  /*5980*/  @P1 IMAD.MOV.U32 R38, RZ, RZ, 0x1 ;  /* 0x00000001ff261424 */ /* 0x008fce00078e00ff */
[----:B------:R-:W-:Y:S08]  /*5990*/  MUFU.EX2 R63, R63 ;  /* 0x0000003f003f7308 */ /* 0x000ff00000000800 */
[----:B------:R-:W-:Y:S08]  /*59a0*/  MUFU.EX2 R64, R14 ;  /* 0x0000000e00407308 */ /* 0x000ff00000000800 */
[----:B------:R-:W-:Y:S08]  /*59b0*/  MUFU.EX2 R65, R15 ;  /* 0x0000000f00417308 */ /* 0x000ff00000000800 */
[----:B------:R-:W-:Y:S08]  /*59c0*/  MUFU.EX2 R66, R66 ;  /* 0x0000004200427308 */ /* 0x000ff00000000800 */
[----:B------:R-:W1:Y:S08]  /*59d0*/  MUFU.EX2 R67, R67 ;  /* 0x0000004300437308 */ /* 0x000e700000000800 */
[----:B------:R2:W-:Y:S08]  /*59e0*/  MUFU.EX2 R78, R26 ;  /* 0x0000001a004e7308 */ /* 0x0005f00000000800 */
[----:B------:R3:W4:Y:S01]  /*59f0*/  MUFU.EX2 R79, R27 ;  /* 0x0000001b004f7308 */ /* 0x0007220000000800 */
[----:B-1----:R-:W-:-:S07]  /*5a00*/  F2FP.F16.F32.PACK_AB R14, R67, R66 ;  /* 0x00000042430e723e */ /* 0x002fce00000000ff */
[----:B------:R-:W-:Y:S01]  /*5a10*/  MUFU.EX2 R72, R16 ;  /* 0x0000001000487308 */ /* 0x000fe20000000800 */
[----:B--2---:R-:W-:-:S07]  /*5a20*/  F2FP.F16.F32.PACK_AB R26, R83, R82 ;  /* 0x00000052531a723e */ /* 0x004fce00000000ff */
[----:B------:R-:W1:Y:S01]  /*5a30*/  MUFU.EX2 R73, R17 ;  /* 0x0000001100497308 */ /* 0x000e620000000800 */
[----:B---3--:R-:W-:Y:S02]  /*5a40*/  F2FP.F16.F32.PACK_AB R27, R85, R84 ;  /* 0x00000054551b723e */ /* 0x008fe400000000ff */
[----:B----4-:R-:W-:Y:S02]  /*5a50*/  F2FP.F16.F32.PACK_AB R15, R79, R78 ;  /* 0x0000004e4f0f723e */ /* 0x010fe400000000ff */
[----:B------:R-:W-:Y:S03]  /*5a60*/  STTM.x16 tmem[UR11], R20 ;  /* 0x00000014000079ed */ /* 0x000fe6000824000b */
[----:B------:R-:W-:Y:S08]  /*5a70*/  MUFU.EX2 R80, R18 ;  /* 0x0000001200507308 */ /* 0x000ff00000000800 */
[----:B------:R-:W2:Y:S01]  /*5a80*/  MUFU.EX2 R81, R19 ;  /* 0x0000001300517308 */ /* 0x000ea20000000800 */
[----:B-1----:R-:W-:-:S07]  /*5a90*/  F2FP.F16.F32.PACK_AB R12, R73, R72 ;  /* 0x00000048490c723e */ /* 0x002fce00000000ff */
[----:B------:R1:W-:Y:S08]  /*5aa0*/  MUFU.EX2 R68, R8 ;  /* 0x0000000800447308 */ /* 0x0003f00000000800 */
[----:B------:R3:W4:Y:S01]  /*5ab0*/  MUFU.EX2 R69, R9 ;  /* 0x0000000900457308 */ /* 0x0007220000000800 */
[----:B--2---:R-:W-:-:S07]  /*5ac0*/  F2FP.F16.F32.PACK_AB R13, R81, R80 ;  /* 0x00000050510d723e */ /* 0x004fce00000000ff */
[----:B------:R2:W-:Y:S01]  /*5ad0*/  MUFU.EX2 R74, R10 ;  /* 0x0000000a004a7308 */ /* 0x0005e20000000800 */
[----:B-1----:R-:W-:-:S07]  /*5ae0*/  F2FP.F16.F32.PACK_AB R8, R63, R62 ;  /* 0x0000003e3f08723e */ /* 0x002fce00000000ff */
[----:B------:R1:W5:Y:S01]  /*5af0*/  MUFU.EX2 R75, R11 ;  /* 0x0000000b004b7308 */ /* 0x0003620000000800 */
[----:B---3--:R-:W-:Y:S02]  /*5b00*/  F2FP.F16.F32.PACK_AB R9, R65, R64 ;  /* 0x000000404109723e */ /* 0x008fe400000000ff */
[----:B----4-:R-:W-:-:S05]  /*5b10*/  F2FP.F16.F32.PACK_AB R18, R69, R68 ;  /* 0x000000444512723e */ /* 0x010fca00000000ff */
[----:B------:R3:W-:Y:S01]  /*5b20*/  MUFU.EX2 R76, R4 ;  /* 0x00000004004c7308 */ /* 0x0007e20000000800 */
[----:B--2---:R-:W-:-:S07]  /*5b30*/  F2FP.F16.F32.PACK_AB R10, R59, R58 ;  /* 0x0000003a3b0a723e */ /* 0x004fce00000000ff */
[----:B------:R2:W4:Y:S01]  /*5b40*/  MUFU.EX2 R77, R5 ;  /* 0x00000005004d7308 */ /* 0x0005220000000800 */
[----:B-1----:R-:W-:Y:S02]  /*5b50*/  F2FP.F16.F32.PACK_AB R11, R61, R60 ;  /* 0x0000003c3d0b723e */ /* 0x002fe400000000ff */
[----:B-----5:R-:W-:-:S05]  /*5b60*/  F2FP.F16.F32.PACK_AB R19, R75, R74 ;  /* 0x0000004a4b13723e */ /* 0x020fca00000000ff */
[----:B------:R-:W-:Y:S01]  /*5b70*/  MUFU.EX2 R70, R70 ;  /* 0x0000004600467308 */ /* 0x000fe20000000800 */
[----:B---3--:R-:W-:-:S07]  /*5b80*/  F2FP.F16.F32.PACK_AB R4, R55, R54 ;  /* 0x000000363704723e */ /* 0x008fce00000000ff */
[----:B------:R-:W1:Y:S01]  /*5b90*/  MUFU.EX2 R71, R71 ;  /* 0x0000004700477308 */ /* 0x000e620000000800 */
[----:B--2---:R-:W-:Y:S02]  /*5ba0*/  F2FP.F16.F32.PACK_AB R5, R57, R56 ;  /* 0x000000383905723e */ /* 0x004fe400000000ff */
[----:B----4-:R-:W-:Y:S02]  /*5bb0*/  F2FP.F16.F32.PACK_AB R16, R77, R76 ;  /* 0x0000004c4d10723e */ /* 0x010fe400000000ff */
[----:B-1----:R-:W-:-:S04]  /*5bc0*/  F2FP.F16.F32.PACK_AB R17, R71, R70 ;  /* 0x000000464711723e */ /* 0x002fc800000000ff */
[----:B------:R1:W-:Y:S01]  /*5bd0*/  STTM.x16 tmem[UR7+0x20], R4 ;  /* 0x00002004000079ed */ /* 0x0003e20008240007 */
[----:B------:R-:W2:Y:S01]  /*5be0*/  FENCE.VIEW.ASYNC.T ;  /* 0x00000000000073c6 */ /* 0x000ea20000000200 */
[----:B------:R3:W-:Y:S06]  /*5bf0*/  MEMBAR.ALL.CTA ;  /* 0x0000000000007992 */ /* 0x0007ec0000008000 */
[----:B---3--:R-:W2:Y:S02]  /*5c00*/  FENCE.VIEW.ASYNC.S ;  /* 0x00000000000073c6 */ /* 0x008ea40000000000 */
[----:B--2---:R-:W-:Y:S06]  /*5c10*/  BAR.SYNC.DEFER_BLOCKING 0x3, 0x100 ;  /* 0x00c4000000007b1d */ /* 0x004fec0000010000 */
[----:B------:R2:W-:Y:S01]  /*5c20*/  @P1 SYNCS.ARRIVE.TRANS64.ART0 RZ, [UR4+0x68], R38 ;  /* 0x00006826ffff19a7 */ /* 0x0005e20008500004 */
[----:B------:R-:W-:Y:S01]  /*5c30*/  UMOV UR4, UR17 ;  /* 0x0000001100047c82 */ /* 0x000fe20008000000 */
[----:B-1----:R-:W-:Y:S01]  /*5c40*/  IMAD.U32 R5, RZ, RZ, UR5 ;  /* 0x00000005ff057e24 */ /* 0x002fe2000f8e00ff */
[----:B------:R2:W-:Y:S01]  /*5c50*/  @!P2 SYNCS.ARRIVE.TRANS64.ART0 RZ, [UR9+0x40], R37 ;  /* 0x00004025ffffa9a7 */ /* 0x0005e20008500009 */
[----:B------:R-:W1:Y:S02]  /*5c60*/  SYNCS.PHASECHK.TRANS64.TRYWAIT P1, [UR4+0x50], R36 ;  /* 0x00005024ff0075a7 */ /* 0x000e640008021104 */
[----:B-12---:R-:W-:Y:S05]  /*5c70*/  @!P1 BRA `(.L_x_56) ;  /* 0x0000002800f89947 */ /* 0x006fea0003800000 */
.L_x_129:
[----:B------:R-:W2:Y:S01]  /*5c80*/  SYNCS.PHASECHK.TRANS64.TRYWAIT P1, [UR4+0x70], R5 ;  /* 0x00007005ff0075a7 */ /* 0x000ea20008021104 */
[----:B------:R-:W3:Y:S02]  /*5c90*/  S2R R109, SR_TID.X ;  /* 0x00000000006d7919 */ /* 0x000ee40000002100 */
[----:B---3--:R-:W-:-:S05]  /*5ca0*/  SHF.R.U32.HI R126, RZ, 0x2, R109 ;  /* 0x00000002ff7e7819 */ /* 0x008fca000001166d */
[----:B------:R-:W-:-:S05]  /*5cb0*/  IMAD R124, R109, 0x10000, R126 ;  /* 0x000100006d7c7824 */ /* 0x000fca00078e027e */
[----:B------:R-:W-:-:S04]  /*5cc0*/  LOP3.LUT R124, R124, 0x600020, RZ, 0xc0, !PT ;  /* 0x006000207c7c7812 */ /* 0x000fc800078ec0ff */
[----:B-1----:R-:W-:-:S04]  /*5cd0*/  LOP3.LUT R4, R124, 0xc0, RZ, 0xfc, !PT ;  /* 0x000000c07c047812 */ /* 0x002fc800078efcff */
[----:B------:R-:W-:Y:S01]  /*5ce0*/  R2UR UR6, R4 ;  /* 0x00000000040672ca */ /* 0x000fe200000e0000 */
[----:B--2---:R-:W-:-:S14]  /*5cf0*/  @!P1 BRA `(.L_x_57) ;  /* 0x0000002800f89947 */ /* 0x004fdc0003800000 */
.L_x_131:
[----:B-1----:R-:W1:Y:S01]  /*5d00*/  LDTM.x32 R4, tmem[UR6] ;  /* 0x00000006000479ee */ /* 0x002e6200082c0000 */
[----:B------:R-:W-:Y:S01]  /*5d10*/  NOP ;  /* 0x0000000000007918 */ /* 0x000fe20000000000 */
[----:B-1----:R-:W-:Y:S01]  /*5d20*/  BAR.SYNC.DEFER_BLOCKING 0x3, 0x100 ;  /* 0x00c4000000007b1d */ /* 0x002fe20000010000 */
[----:B------:R-:W-:Y:S01]  /*5d30*/  USHF.L.U32 UR5, UR14, 0x1f, URZ ;  /* 0x0000001f0e057899 */ /* 0x000fe200080006ff */
[----:B------:R-:W-:Y:S01]  /*5d40*/  IMAD.SHL.U32 R125, R109, 0x40, RZ ;  /* 0x000000406d7d7824 */ /* 0x000fe200078e00ff */
[----:B------:R-:W-:-:S04]  /*5d50*/  UIADD3 UR7, UPT, UPT, UR8, 0x1, URZ ;  /* 0x0000000108077890 */ /* 0x000fc8000fffe0ff */
[----:B------:R-:W-:Y:S01]  /*5d60*/  IMAD.U32 R111, RZ, RZ, UR5 ;  /* 0x00000005ff6f7e24 */ /* 0x000fe2000f8e00ff */
[----:B------:R-:W-:-:S04]  /*5d70*/  LOP3.LUT R125, R125, 0x1fc0, RZ, 0xc0, !PT ;  /* 0x00001fc07d7d7812 */ /* 0x000fc800078ec0ff */
[----:B------:R-:W-:Y:S01]  /*5d80*/  LOP3.LUT R126, R125, 0x20, R126, 0xf8, !PT ;  /* 0x000000207d7e7812 */ /* 0x000fe200078ef87e */
[----:B------:R-:W1:Y:S04]  /*5d90*/  LDS.128 R112, [R110+UR4+0x1c810] ;  /* 0x01c810046e707984 */ /* 0x000e680008000c00 */
[----:B------:R-:W2:Y:S04]  /*5da0*/  LDS.128 R40, [R110+UR4+0x1c800] ;  /* 0x01c800046e287984 */ /* 0x000ea80008000c00 */
[----:B------:R-:W3:Y:S04]  /*5db0*/  LDS.128 R36, [R110+UR4+0x1c830] ;  /* 0x01c830046e247984 */ /* 0x000ee80008000c00 */
[----:B------:R-:W4:Y:S04]  /*5dc0*/  LDS.128 R120, [R110+UR4+0x1c820] ;  /* 0x01c820046e787984 */ /* 0x000f280008000c00 */
[----:B------:R-:W5:Y:S01]  /*5dd0*/  LDS.128 R116, [R110+UR4+0x1c850] ;  /* 0x01c850046e747984 */ /* 0x000f620008000c00 */
[----:B-1----:R-:W-:-:S02]  /*5de0*/  FADD2 R8, R8.F32x2.HI_LO, -R112.F32x2.HI_LO ;  /* 0x800000700808724b */ /* 0x002fc40000000000 */
[----:B------:R-:W-:Y:S02]  /*5df0*/  FADD2 R10, R10.F32x2.HI_LO, -R114.F32x2.HI_LO ;  /* 0x800000720a0a724b */ /* 0x000fe40000000000 */
[----:B------:R-:W-:Y:S01]  /*5e00*/  FMUL2 R8, R44.F32x2.HI_LO, R8.F32x2.HI_LO ;  /* 0x000000082c08724a */ /* 0x000fe20000000000 */
[----:B------:R-:W1:Y:S01]  /*5e10*/  LDS.128 R112, [R110+UR4+0x1c840] ;  /* 0x01c840046e707984 */ /* 0x000e620008000c00 */
[----:B------:R-:W-:Y:S02]  /*5e20*/  FMUL2 R10, R46.F32x2.HI_LO, R10.F32x2.HI_LO ;  /* 0x0000000a2e0a724a */ /* 0x000fe40000000000 */
[----:B--2---:R-:W-:Y:S01]  /*5e30*/  FADD2 R40, R4.F32x2.HI_LO, -R40.F32x2.HI_LO ;  /* 0x800000280428724b */ /* 0x004fe20000000000 */
[----:B------:R-:W2:Y:S01]  /*5e40*/  LDS.128 R44, [R110+UR4+0x1c870] ;  /* 0x01c870046e2c7984 */ /* 0x000ea20008000c00 */
[----:B------:R-:W-:Y:S02]  /*5e50*/  FADD2 R42, R6.F32x2.HI_LO, -R42.F32x2.HI_LO ;  /* 0x8000002a062a724b */ /* 0x000fe40000000000 */
[----:B------:R-:W-:Y:S01]  /*5e60*/  FMUL2 R40, R48.F32x2.HI_LO, R40.F32x2.HI_LO ;  /* 0x000000283028724a */ /* 0x000fe20000000000 */
[----:B------:R1:W2:Y:S01]  /*5e70*/  LDS.128 R4, [R110+UR4+0x1c860] ;  /* 0x01c860046e047984 */ /* 0x0002a20008000c00 */
[----:B------:R1:W2:Y:S01]  /*5e80*/  SYNCS.PHASECHK.TRANS64.TRYWAIT P1, [UR4+0x88], R111 ;  /* 0x0000886fff0075a7 */ /* 0x0002a20008021104 */
[----:B------:R-:W-:Y:S01]  /*5e90*/  IADD3 R48, PT, PT, R126, UR4, R126 ;  /* 0x000000047e307c10 */ /* 0x000fe2000fffe07e */
[----:B---3--:R-:W-:-:S02]  /*5ea0*/  FADD2 R16, R16.F32x2.HI_LO, -R36.F32x2.HI_LO ;  /* 0x800000241010724b */ /* 0x008fc40000000000 */
[----:B------:R-:W-:Y:S01]  /*5eb0*/  FADD2 R18, R18.F32x2.HI_LO, -R38.F32x2.HI_LO ;  /* 0x800000261212724b */ /* 0x000fe20000000000 */
[C---:B------:R-:W-:Y:S01]  /*5ec0*/  IADD3 R125, PT, PT, R48.reuse, 0x18420, RZ ;  /* 0x00018420307d7810 */ /* 0x040fe20007ffe0ff */
[----:B------:R-:W-:Y:S02]  /*5ed0*/  VIADD R126, R48, 0x18430 ;  /* 0x00018430307e7836 */ /* 0x000fe40000000000 */
[----:B------:R-:W-:Y:S02]  /*5ee0*/  FMUL2 R16, R82.F32x2.HI_LO, R16.F32x2.HI_LO ;  /* 0x000000105210724a */ /* 0x000fe40000000000 */
[----:B------:R-:W-:Y:S01]  /*5ef0*/  VIADD R128, R48, 0x14420 ;  /* 0x0001442030807836 */ /* 0x000fe20000000000 */
[----:B------:R-:W-:Y:S01]  /*5f00*/  SHF.R.U32.HI R36, RZ, 0x3, R125 ;  /* 0x00000003ff247819 */ /* 0x000fe2000001167d */
[----:B------:R-:W-:Y:S01]  /*5f10*/  FMUL2 R18, R84.F32x2.HI_LO, R18.F32x2.HI_LO ;  /* 0x000000125412724a */ /* 0x000fe20000000000 */
[----:B------:R-:W-:Y:S01]  /*5f20*/  SHF.R.U32.HI R37, RZ, 0x3, R126 ;  /* 0x00000003ff257819 */ /* 0x000fe2000001167e */
[C---:B------:R-:W-:Y:S01]  /*5f30*/  VIADD R84, R48.reuse, 0x14410 ;  /* 0x0001441030547836 */ /* 0x040fe20000000000 */
[----:B------:R-:W-:Y:S01]  /*5f40*/  LOP3.LUT R125, R125, 0x70, R36, 0x78, !PT ;  /* 0x000000707d7d7812 */ /* 0x000fe200078e7824 */
[----:B------:R-:W-:Y:S01]  /*5f50*/  VIADD R36, R48, 0x18410 ;  /* 0x0001841030247836 */ /* 0x000fe20000000000 */
[----:B------:R-:W-:Y:S01]  /*5f60*/  LOP3.LUT R126, R126, 0x70, R37, 0x78, !PT ;  /* 0x000000707e7e7812 */ /* 0x000fe200078e7825 */
[C---:B------:R-:W-:Y:S01]  /*5f70*/  VIADD R37, R48.reuse, 0x18400 ;  /* 0x0001840030257836 */ /* 0x040fe20000000000 */
[----:B------:R-:W-:Y:S01]  /*5f80*/  IADD3 R127, PT, PT, R48, 0x14430, RZ ;  /* 0x00014430307f7810 */ /* 0x000fe20007ffe0ff */
[----:B----4-:R-:W-:Y:S01]  /*5f90*/  FADD2 R12, R12.F32x2.HI_LO, -R120.F32x2.HI_LO ;  /* 0x800000780c0c724b */ /* 0x010fe20000000000 */
[----:B------:R-:W-:Y:S01]  /*5fa0*/  SHF.R.U32.HI R83, RZ, 0x3, R36 ;  /* 0x00000003ff537819 */ /* 0x000fe20000011624 */
[----:B------:R-:W-:Y:S01]  /*5fb0*/  FADD2 R14, R14.F32x2.HI_LO, -R122.F32x2.HI_LO ;  /* 0x8000007a0e0e724b */ /* 0x000fe20000000000 */
[----:B------:R-:W-:Y:S01]  /*5fc0*/  SHF.R.U32.HI R82, RZ, 0x3, R37 ;  /* 0x00000003ff527819 */ /* 0x000fe20000011625 */
[----:B-----5:R-:W-:Y:S01]  /*5fd0*/  FADD2 R24, R24.F32x2.HI_LO, -R116.F32x2.HI_LO ;  /* 0x800000741818724b */ /* 0x020fe20000000000 */
[----:B------:R-:W-:Y:S01]  /*5fe0*/  IADD3 R48, PT, PT, R48, 0x14400, RZ ;  /* 0x0001440030307810 */ /* 0x000fe20007ffe0ff */
[----:B------:R-:W-:Y:S01]  /*5ff0*/  FADD2 R26, R26.F32x2.HI_LO, -R118.F32x2.HI_LO ;  /* 0x800000761a1a724b */ /* 0x000fe20000000000 */
[----:B------:R-:W-:Y:S01]  /*6000*/  LOP3.LUT R83, R36, 0x70, R83, 0x78, !PT ;  /* 0x0000007024537812 */ /* 0x000fe200078e7853 */
[----:B------:R-:W-:Y:S01]  /*6010*/  FMUL2 R42, R50.F32x2.HI_LO, R42.F32x2.HI_LO ;  /* 0x0000002a322a724a */ /* 0x000fe20000000000 */
[----:B------:R-:W-:Y:S01]  /*6020*/  LOP3.LUT R82, R37, 0x70, R82, 0x78, !PT ;  /* 0x0000007025527812 */ /* 0x000fe200078e7852 */
[----:B------:R-:W-:Y:S01]  /*6030*/  FMUL2 R86, R86.F32x2.HI_LO, R12.F32x2.HI_LO ;  /* 0x0000000c5656724a */ /* 0x000fe20000000000 */
[----:B------:R-:W-:Y:S01]  /*6040*/  SHF.R.U32.HI R36, RZ, 0x3, R127 ;  /* 0x00000003ff247819 */ /* 0x000fe2000001167f */
[----:B------:R-:W-:Y:S01]  /*6050*/  FMUL2 R88, R88.F32x2.HI_LO, R14.F32x2.HI_LO ;  /* 0x0000000e5858724a */ /* 0x000fe20000000000 */
[----:B------:R-:W-:Y:S01]  /*6060*/  SHF.R.U32.HI R37, RZ, 0x3, R128 ;  /* 0x00000003ff257819 */ /* 0x000fe20000011680 */
[----:B-1----:R-:W-:Y:S01]  /*6070*/  FADD2 R20, R20.F32x2.HI_LO, -R112.F32x2.HI_LO ;  /* 0x800000701414724b */ /* 0x002fe20000000000 */
[----:B------:R-:W-:Y:S01]  /*6080*/  SHF.R.U32.HI R85, RZ, 0x3, R48 ;  /* 0x00000003ff557819 */ /* 0x000fe20000011630 */
[----:B------:R-:W-:Y:S01]  /*6090*/  FADD2 R22, R22.F32x2.HI_LO, -R114.F32x2.HI_LO ;  /* 0x800000721616724b */ /* 0x000fe20000000000 */
[----:B------:R-:W-:Y:S01]  /*60a0*/  SHF.R.U32.HI R13, RZ, 0x3, R84 ;  /* 0x00000003ff0d7819 */ /* 0x000fe20000011654 */
[----:B--2---:R-:W-:Y:S01]  /*60b0*/  FADD2 R32, R32.F32x2.HI_LO, -R44.F32x2.HI_LO ;  /* 0x8000002c2020724b */ /* 0x004fe20000000000 */
[----:B------:R-:W-:Y:S01]  /*60c0*/  IADD3 R110, PT, PT, R110, UR4, RZ ;  /* 0x000000046e6e7c10 */ /* 0x000fe2000fffe0ff */
[----:B------:R-:W-:Y:S01]  /*60d0*/  FADD2 R34, R34.F32x2.HI_LO, -R46.F32x2.HI_LO ;  /* 0x8000002e2222724b */ /* 0x000fe20000000000 */
[----:B------:R-:W-:Y:S01]  /*60e0*/  LOP3.LUT R127, R127, 0x70, R36, 0x78, !PT ;  /* 0x000000707f7f7812 */ /* 0x000fe200078e7824 */
[----:B------:R-:W-:Y:S01]  /*60f0*/  FADD2 R28, R28.F32x2.HI_LO, -R4.F32x2.HI_LO ;  /* 0x800000041c1c724b */ /* 0x000fe20000000000 */
[----:B------:R-:W-:Y:S01]  /*6100*/  SHF.R.U32.HI R4, RZ, 0x3, R109 ;  /* 0x00000003ff047819 */ /* 0x000fe2000001166d */
[----:B------:R-:W-:Y:S01]  /*6110*/  FADD2 R30, R30.F32x2.HI_LO, -R6.F32x2.HI_LO ;  /* 0x800000061e1e724b */ /* 0x000fe20000000000 */
[----:B------:R-:W-:Y:S01]  /*6120*/  LOP3.LUT R128, R128, 0x70, R37, 0x78, !PT ;  /* 0x0000007080807812 */ /* 0x000fe200078e7825 */
[----:B------:R-:W-:Y:S01]  /*6130*/  FMUL2 R92, R92.F32x2.HI_LO, R24.F32x2.HI_LO ;  /* 0x000000185c5c724a */ /* 0x000fe20000000000 */
[----:B------:R-:W-:Y:S01]  /*6140*/  LOP3.LUT R111, R4, 0x10, RZ, 0xc0, !PT ;  /* 0x00000010046f7812 */ /* 0x000fe200078ec0ff */
[----:B------:R-:W-:Y:S01]  /*6150*/  FMUL2 R102, R102.F32x2.HI_LO, R26.F32x2.HI_LO ;  /* 0x0000001a6666724a */ /* 0x000fe20000000000 */
[----:B------:R-:W-:Y:S01]  /*6160*/  LOP3.LUT R85, R48, 0x70, R85, 0x78, !PT ;  /* 0x0000007030557812 */ /* 0x000fe200078e7855 */
[----:B------:R-:W-:Y:S01]  /*6170*/  FMUL2 R20, R94.F32x2.HI_LO, R20.F32x2.HI_LO ;  /* 0x000000145e14724a */ /* 0x000fe20000000000 */
[----:B------:R-:W-:Y:S01]  /*6180*/  F2FP.F16.F32.PACK_AB R36, R41, R40 ;  /* 0x000000282924723e */ /* 0x000fe200000000ff */
[----:B------:R-:W-:Y:S01]  /*6190*/  FMUL2 R22, R104.F32x2.HI_LO, R22.F32x2.HI_LO ;  /* 0x000000166816724a */ /* 0x000fe20000000000 */
[----:B------:R-:W-:Y:S01]  /*61a0*/  F2FP.F16.F32.PACK_AB R37, R43, R42 ;  /* 0x0000002a2b25723e */ /* 0x000fe200000000ff */
[----:B------:R-:W-:Y:S01]  /*61b0*/  FMUL2 R32, R96.F32x2.HI_LO, R32.F32x2.HI_LO ;  /* 0x000000206020724a */ /* 0x000fe20000000000 */
[----:B------:R-:W-:Y:S01]  /*61c0*/  LOP3.LUT R84, R84, 0x70, R13, 0x78, !PT ;  /* 0x0000007054547812 */ /* 0x000fe200078e780d */
[----:B------:R-:W-:Y:S01]  /*61d0*/  FMUL2 R34, R98.F32x2.HI_LO, R34.F32x2.HI_LO ;  /* 0x000000226222724a */ /* 0x000fe20000000000 */
[----:B------:R-:W-:Y:S01]  /*61e0*/  F2FP.F16.F32.PACK_AB R38, R9, R8 ;  /* 0x000000080926723e */ /* 0x000fe200000000ff */
[----:B------:R-:W-:Y:S01]  /*61f0*/  FMUL2 R28, R90.F32x2.HI_LO, R28.F32x2.HI_LO ;  /* 0x0000001c5a1c724a */ /* 0x000fe20000000000 */
[----:B------:R-:W-:Y:S01]  /*6200*/  F2FP.F16.F32.PACK_AB R39, R11, R10 ;  /* 0x0000000a0b27723e */ /* 0x000fe200000000ff */
[----:B------:R-:W-:Y:S01]  /*6210*/  FMUL2 R30, R100.F32x2.HI_LO, R30.F32x2.HI_LO ;  /* 0x0000001e641e724a */ /* 0x000fe20000000000 */
[----:B------:R-:W-:Y:S01]  /*6220*/  F2FP.F16.F32.PACK_AB R42, R17, R16 ;  /* 0x00000010112a723e */ /* 0x000fe200000000ff */
[----:B------:R-:W-:Y:S01]  /*6230*/  IMAD.IADD R111, R124, 0x1, -R111 ;  /* 0x000000017c6f7824 */ /* 0x000fe200078e0a6f */
[----:B------:R-:W-:-:S02]  /*6240*/  F2FP.F16.F32.PACK_AB R43, R19, R18 ;  /* 0x00000012132b723e */ /* 0x000fc400000000ff */
[----:B------:R-:W-:Y:S02]  /*6250*/  F2FP.F16.F32.PACK_AB R40, R87, R86 ;  /* 0x000000565728723e */ /* 0x000fe400000000ff */
[----:B------:R-:W-:Y:S02]  /*6260*/  F2FP.F16.F32.PACK_AB R41, R89, R88 ;  /* 0x000000585929723e */ /* 0x000fe400000000ff */
[----:B------:R-:W-:Y:S02]  /*6270*/  F2FP.F16.F32.PACK_AB R46, R93, R92 ;  /* 0x0000005c5d2e723e */ /* 0x000fe400000000ff */
[----:B------:R-:W-:Y:S02]  /*6280*/  F2FP.F16.F32.PACK_AB R47, R103, R102 ;  /* 0x00000066672f723e */ /* 0x000fe400000000ff */
[----:B------:R-:W-:Y:S02]  /*6290*/  F2FP.F16.F32.PACK_AB R44, R21, R20 ;  /* 0x00000014152c723e */ /* 0x000fe400000000ff */
[----:B------:R-:W-:-:S02]  /*62a0*/  F2FP.F16.F32.PACK_AB R45, R23, R22 ;  /* 0x00000016172d723e */ /* 0x000fc400000000ff */
[----:B------:R-:W-:Y:S02]  /*62b0*/  F2FP.F16.F32.PACK_AB R50, R33, R32 ;  /* 0x000000202132723e */ /* 0x000fe400000000ff */
[----:B------:R-:W-:Y:S02]  /*62c0*/  F2FP.F16.F32.PACK_AB R51, R35, R34 ;  /* 0x000000222333723e */ /* 0x000fe400000000ff */
[----:B------:R-:W-:Y:S02]  /*62d0*/  F2FP.F16.F32.PACK_AB R48, R29, R28 ;  /* 0x0000001c1d30723e */ /* 0x000fe400000000ff */
[----:B------:R-:W-:Y:S02]  /*62e0*/  F2FP.F16.F32.PACK_AB R49, R31, R30 ;  /* 0x0000001e1f31723e */ /* 0x000fe400000000ff */
[----:B------:R-:W-:Y:S01]  /*62f0*/  LOP3.LUT R4, R124, 0x100, RZ, 0xfc, !PT ;  /* 0x000001007c047812 */ /* 0x000fe200078efcff */
[----:B------:R-:W-:Y:S06]  /*6300*/  @!P1 BRA `(.L_x_58) ;  /* 0x0000002400949947 */ /* 0x000fec0003800000 */
.L_x_133:
[----:B------:R-:W-:Y:S01]  /*6310*/  R2UR UR6, R111 ;  /* 0x000000006f0672ca */ /* 0x000fe200000e0000 */
[----:B------:R-:W-:Y:S01]  /*6320*/  STS.128 [R85], R36 ;  /* 0x0000002455007388 */ /* 0x000fe20000000c00 */
[----:B------:R-:W-:Y:S02]  /*6330*/  R2UR UR5, R4 ;  /* 0x00000000040572ca */ /* 0x000fe400000e0000 */
[----:B------:R-:W-:Y:S01]  /*6340*/  ELECT P1, URZ, PT ;  /* 0x0000000000ff782f */ /* 0x000fe20003820000 */
[----:B------:R-:W-:Y:S01]  /*6350*/  STS.128 [R84], R40 ;  /* 0x0000002854007388 */ /* 0x000fe20000000c00 */
[----:B------:R-:W-:Y:S02]  /*6360*/  UISETP.NE.AND UP0, UPT, UR7, 0x2, UPT ;  /* 0x000000020700788c */ /* 0x000fe4000bf05270 */
[----:B------:R-:W-:Y:S01]  /*6370*/  UIADD3 UR15, UPT, UPT, UR15, 0x1, URZ ;  /* 0x000000010f0f7890 */ /* 0x000fe2000fffe0ff */
[----:B------:R-:W-:Y:S01]  /*6380*/  STS.128 [R128], R44 ;  /* 0x0000002c80007388 */ /* 0x000fe20000000c00 */
[----:B------:R-:W-:-:S02]  /*6390*/  USEL UR8, UR7, URZ, UP0 ;  /* 0x000000ff07087287 */ /* 0x000fc40008000000 */
[----:B------:R-:W-:Y:S01]  /*63a0*/  ULOP3.LUT UR14, UR14, 0x1, URZ, 0x3c, !UPT ;  /* 0x000000010e0e7892 */ /* 0x000fe2000f8e3cff */
[----:B------:R-:W-:Y:S01]  /*63b0*/  STTM.x16 tmem[UR6+0xc0], R36 ;  /* 0x0000c024000079ed */ /* 0x000fe20008240006 */
[----:B------:R-:W-:Y:S01]  /*63c0*/  STS.128 [R127], R48 ;  /* 0x000000307f007388 */ /* 0x000fe20000000c00 */
[----:B------:R-:W-:Y:S02]  /*63d0*/  ULOP3.LUT UR16, UR16, 0x1, URZ, 0x3c, !UPT ;  /* 0x0000000110107892 */ /* 0x000fe4000f8e3cff */
[----:B------:R-:W-:Y:S01]  /*63e0*/  ULOP3.LUT UR13, UR13, 0x1, URZ, 0x3c, !UPT ;  /* 0x000000010d0d7892 */ /* 0x000fe2000f8e3cff */
[----:B-1----:R-:W1:Y:S01]  /*63f0*/  LDTM.x32 R4, tmem[UR5] ;  /* 0x00000005000479ee */ /* 0x002e6200082c0000 */
[----:B------:R-:W-:Y:S01]  /*6400*/  NOP ;  /* 0x0000000000007918 */ /* 0x000fe20000000000 */
[----:B-1----:R-:W-:Y:S01]  /*6410*/  BAR.SYNC.DEFER_BLOCKING 0x3, 0x100 ;  /* 0x00c4000000007b1d */ /* 0x002fe20000010000 */
[----:B------:R-:W-:-:S05]  /*6420*/  R2UR UR5, R111 ;  /* 0x000000006f0572ca */ /* 0x000fca00000e0000 */
[----:B------:R-:W1:Y:S04]  /*6430*/  LDS.128 R100, [R110+0x1c900] ;  /* 0x01c900006e647984 */ /* 0x000e680000000c00 */
[----:B------:R-:W2:Y:S04]  /*6440*/  LDS.128 R112, [R110+0x1c910] ;  /* 0x01c910006e707984 */ /* 0x000ea80000000c00 */
[----:B------:R-:W3:Y:S04]  /*6450*/  LDS.128 R96, [R110+0x1c930] ;  /* 0x01c930006e607984 */ /* 0x000ee80000000c00 */
[----:B------:R-:W4:Y:S04]  /*6460*/  LDS.128 R92, [R110+0x1c920] ;  /* 0x01c920006e5c7984 */ /* 0x000f280000000c00 */
[----:B------:R-:W5:Y:S04]  /*6470*/  LDS.128 R88, [R110+0x1c950] ;  /* 0x01c950006e587984 */ /* 0x000f680000000c00 */
[----:B------:R-:W5:Y:S04]  /*6480*/  LDS.128 R84, [R110+0x1c940] ;  /* 0x01c940006e547984 */ /* 0x000f680000000c00 */
[----:B------:R-:W5:Y:S04]  /*6490*/  LDS.128 R36, [R110+0x1c970] ;  /* 0x01c970006e247984 */ /* 0x000f680000000c00 */
[----:B------:R-:W5:Y:S01]  /*64a0*/  LDS.128 R40, [R110+0x1c960] ;  /* 0x01c960006e287984 */ /* 0x000f620000000c00 */
[----:B-1----:R-:W-:-:S02]  /*64b0*/  FADD2 R4, R4.F32x2.HI_LO, -R100.F32x2.HI_LO ;  /* 0x800000640404724b */ /* 0x002fc40000000000 */
[----:B------:R-:W-:Y:S02]  /*64c0*/  FADD2 R6, R6.F32x2.HI_LO, -R102.F32x2.HI_LO ;  /* 0x800000660606724b */ /* 0x000fe40000000000 */
[----:B--2---:R-:W-:Y:S02]  /*64d0*/  FADD2 R8, R8.F32x2.HI_LO, -R112.F32x2.HI_LO ;  /* 0x800000700808724b */ /* 0x004fe40000000000 */
[----:B------:R-:W-:Y:S02]  /*64e0*/  FADD2 R10, R10.F32x2.HI_LO, -R114.F32x2.HI_LO ;  /* 0x800000720a0a724b */ /* 0x000fe40000000000 */
[----:B---3--:R-:W-:Y:S02]  /*64f0*/  FADD2 R16, R16.F32x2.HI_LO, -R96.F32x2.HI_LO ;  /* 0x800000601010724b */ /* 0x008fe40000000000 */
[----:B------:R-:W-:Y:S02]  /*6500*/  FADD2 R18, R18.F32x2.HI_LO, -R98.F32x2.HI_LO ;  /* 0x800000621212724b */ /* 0x000fe40000000000 */
[----:B----4-:R-:W-:-:S02]  /*6510*/  FADD2 R12, R12.F32x2.HI_LO, -R92.F32x2.HI_LO ;  /* 0x8000005c0c0c724b */ /* 0x010fc40000000000 */
[----:B------:R-:W-:Y:S02]  /*6520*/  FADD2 R14, R14.F32x2.HI_LO, -R94.F32x2.HI_LO ;  /* 0x8000005e0e0e724b */ /* 0x000fe40000000000 */
[----:B-----5:R-:W-:Y:S02]  /*6530*/  FADD2 R24, R24.F32x2.HI_LO, -R88.F32x2.HI_LO ;  /* 0x800000581818724b */ /* 0x020fe40000000000 */
[----:B------:R-:W-:Y:S02]  /*6540*/  FADD2 R26, R26.F32x2.HI_LO, -R90.F32x2.HI_LO ;  /* 0x8000005a1a1a724b */ /* 0x000fe40000000000 */
[----:B------:R-:W-:Y:S02]  /*6550*/  FADD2 R20, R20.F32x2.HI_LO, -R84.F32x2.HI_LO ;  /* 0x800000541414724b */ /* 0x000fe40000000000 */
[----:B------:R-:W-:Y:S02]  /*6560*/  FADD2 R22, R22.F32x2.HI_LO, -R86.F32x2.HI_LO ;  /* 0x800000561616724b */ /* 0x000fe40000000000 */
[----:B------:R-:W-:-:S02]  /*6570*/  FMUL2 R4, R54.F32x2.HI_LO, R4.F32x2.HI_LO ;  /* 0x000000043604724a */ /* 0x000fc40000000000 */
[----:B------:R-:W-:Y:S02]  /*6580*/  FADD2 R32, R32.F32x2.HI_LO, -R36.F32x2.HI_LO ;  /* 0x800000242020724b */ /* 0x000fe40000000000 */
[----:B------:R-:W-:Y:S01]  /*6590*/  FADD2 R34, R34.F32x2.HI_LO, -R38.F32x2.HI_LO ;  /* 0x800000262222724b */ /* 0x000fe20000000000 */
[----:B------:R-:W-:Y:S01]  /*65a0*/  F2FP.F16.F32.PACK_AB R4, R5, R4 ;  /* 0x000000040504723e */ /* 0x000fe200000000ff */
[----:B------:R-:W-:Y:S02]  /*65b0*/  FADD2 R28, R28.F32x2.HI_LO, -R40.F32x2.HI_LO ;  /* 0x800000281c1c724b */ /* 0x000fe40000000000 */
[----:B------:R-:W-:Y:S02]  /*65c0*/  FADD2 R30, R30.F32x2.HI_LO, -R42.F32x2.HI_LO ;  /* 0x8000002a1e1e724b */ /* 0x000fe40000000000 */
[----:B------:R-:W-:Y:S02]  /*65d0*/  FMUL2 R2, R2.F32x2.HI_LO, R8.F32x2.HI_LO ;  /* 0x000000080202724a */ /* 0x000fe40000000000 */
[----:B------:R-:W-:-:S02]  /*65e0*/  FMUL2 R10, R52.F32x2.HI_LO, R10.F32x2.HI_LO ;  /* 0x0000000a340a724a */ /* 0x000fc40000000000 */
[----:B------:R-:W-:Y:S01]  /*65f0*/  FMUL2 R56, R56.F32x2.HI_LO, R6.F32x2.HI_LO ;  /* 0x000000063838724a */ /* 0x000fe20000000000 */
[----:B------:R-:W-:Y:S01]  /*6600*/  F2FP.F16.F32.PACK_AB R6, R3, R2 ;  /* 0x000000020306723e */ /* 0x000fe200000000ff */
        /* <DEDUP_REMOVED lines=24> */
[----:B------:R1:W-:Y:S01]  /*6790*/  STS.128 [R82], R4 ;  /* 0x0000000452007388 */ /* 0x0003e20000000c00 */
[----:B------:R-:W-:-:S02]  /*67a0*/  F2FP.F16.F32.PACK_AB R16, R29, R28 ;  /* 0x0000001c1d10723e */ /* 0x000fc400000000ff */
[----:B------:R-:W-:Y:S01]  /*67b0*/  F2FP.F16.F32.PACK_AB R17, R31, R30 ;  /* 0x0000001e1f11723e */ /* 0x000fe200000000ff */
[----:B------:R1:W-:Y:S04]  /*67c0*/  STS.128 [R83], R8 ;  /* 0x0000000853007388 */ /* 0x0003e80000000c00 */
[----:B------:R1:W-:Y:S01]  /*67d0*/  STS.128 [R125], R12 ;  /* 0x0000000c7d007388 */ /* 0x0003e20000000c00 */
[----:B------:R1:W-:Y:S03]  /*67e0*/  STTM.x16 tmem[UR5+0xe0], R4 ;  /* 0x0000e004000079ed */ /* 0x0003e60008240005 */
[----:B------:R1:W-:Y:S01]  /*67f0*/  STS.128 [R126], R16 ;  /* 0x000000107e007388 */ /* 0x0003e20000000c00 */
[----:B------:R-:W-:-:S02]  /*6800*/  USEL UR5, URZ, 0x1, UP0 ;  /* 0x00000001ff057887 */ /* 0x000fc40008000000 */
[----:B------:R-:W-:Y:S01]  /*6810*/  UISETP.NE.AND UP0, UPT, UR15, URZ, UPT ;  /* 0x000000ff0f00728c */ /* 0x000fe2000bf05270 */
[----:B------:R-:W2:Y:S01]  /*6820*/  FENCE.VIEW.ASYNC.T ;  /* 0x00000000000073c6 */ /* 0x000ea20000000200 */
[----:B------:R3:W-:Y:S06]  /*6830*/  MEMBAR.ALL.CTA ;  /* 0x0000000000007992 */ /* 0x0007ec0000008000 */
[----:B---3--:R-:W2:Y:S01]  /*6840*/  FENCE.VIEW.ASYNC.S ;  /* 0x00000000000073c6 */ /* 0x008ea20000000000 */
[----:B------:R-:W-:Y:S01]  /*6850*/  ULOP3.LUT UR12, UR12, UR5, URZ, 0x3c, !UPT ;  /* 0x000000050c0c7292 */ /* 0x000fe2000f8e3cff */
[----:B--2---:R-:W-:Y:S06]  /*6860*/  BAR.SYNC.DEFER_BLOCKING 0x3, 0x100 ;  /* 0x00c4000000007b1d */ /* 0x004fec0000010000 */
[----:B------:R1:W-:Y:S01]  /*6870*/  @!P2 SYNCS.ARRIVE.TRANS64.ART0 RZ, [UR4+0x58], R107 ;  /* 0x0000586bffffa9a7 */ /* 0x0003e20008500004 */
[----:B------:R1:W-:Y:S01]  /*6880*/  @P1 SYNCS.ARRIVE.TRANS64.ART0 RZ, [UR4+0x80], R106 ;  /* 0x0000806affff19a7 */ /* 0x0003e20008500004 */
[----:B------:R-:W-:Y:S05]  /*6890*/  BRA.U UP0, `(.L_x_59) ;  /* 0xffffffe500207547 */ /* 0x000fea000b83ffff */
.L_x_53:
[----:B--2---:R-:W2:Y:S01]  /*68a0*/  S2R R2, SR_CgaCtaId ;  /* 0x0000000000027919 */ /* 0x004ea20000008800 */
[----:B------:R-:W-:Y:S01]  /*68b0*/  MOV R3, 0x400 ;  /* 0x0000040000037802 */ /* 0x000fe20000000f00 */
[----:B------:R-:W3:Y:S01]  /*68c0*/  S2UR UR10, SR_CTAID.X ;  /* 0x00000000000a79c3 */ /* 0x000ee20000002500 */
[----:B------:R-:W4:Y:S02]  /*68d0*/  S2R R40, SR_TID.X ;  /* 0x0000000000287919 */ /* 0x000f240000002100 */
[----:B--2---:R-:W-:-:S04]  /*68e0*/  LEA R2, R2, R3, 0x18 ;  /* 0x0000000302027211 */ /* 0x004fc800078ec0ff */
[----:B------:R-:W2:Y:S01]  /*68f0*/  SYNCS.PHASECHK.TRANS64.TRYWAIT P0, [R2+URZ+0x90], RZ ;  /* 0x000090ff020075a7 */ /* 0x000ea200080011ff */
[----:B----4-:R-:W-:-:S05]  /*6900*/  SHF.R.U32.HI R53, RZ, 0x2, R40 ;  /* 0x00000002ff357819 */ /* 0x010fca0000011628 */
[----:B------:R-:W-:-:S05]  /*6910*/  IMAD R38, R40, 0x10000, R53 ;  /* 0x0001000028267824 */ /* 0x000fca00078e0235 */
[----:B------:R-:W-:-:S04]  /*6920*/  LOP3.LUT R38, R38, 0x600020, RZ, 0xc0, !PT ;  /* 0x0060002026267812 */ /* 0x000fc800078ec0ff */
[----:B------:R-:W-:-:S04]  /*6930*/  LOP3.LUT R3, R38, 0x80, RZ, 0xfc, !PT ;  /* 0x0000008026037812 */ /* 0x000fc800078efcff */
[----:B------:R-:W-:Y:S01]  /*6940*/  R2UR UR4, R3 ;  /* 0x00000000030472ca */ /* 0x000fe200000e0000 */
[----:B------:R-:W-:Y:S01]  /*6950*/  IMAD.SHL.U32 R3, R40, 0x40, RZ ;  /* 0x0000004028037824 */ /* 0x000fe200078e00ff */
[----:B--23--:R-:W-:-:S13]  /*6960*/  @!P0 BRA `(.L_x_60) ;  /* 0x00000020001c8947 */ /* 0x00cfda0003800000 */
.L_x_134:
[----:B-1----:R-:W1:Y:S01]  /*6970*/  LDTM.x32 R4, tmem[UR4] ;  /* 0x00000004000479ee */ /* 0x002e6200082c0000 */
[C---:B------:R-:W-:Y:S01]  /*6980*/  LOP3.LUT R37, R3.reuse, 0x1fc0, RZ, 0xc0, !PT ;  /* 0x00001fc003257812 */ /* 0x040fe200078ec0ff */
[----:B------:R-:W-:Y:S01]  /*6990*/  NOP ;  /* 0x0000000000007918 */ /* 0x000fe20000000000 */
[----:B------:R-:W-:Y:S01]  /*69a0*/  LOP3.LUT R3, R3, 0x2000, RZ, 0xc0, !PT ;  /* 0x0000200003037812 */ /* 0x000fe200078ec0ff */
[----:B------:R-:W3:Y:S01]  /*69b0*/  S2UR UR11, SR_CTAID.Y ;  /* 0x00000000000b79c3 */ /* 0x000ee20000002600 */
[----:B------:R-:W-:Y:S01]  /*69c0*/  R2UR UR5, R0 ;  /* 0x00000000000572ca */ /* 0x000fe200000e0000 */
[----:B------:R-:W-:Y:S01]  /*69d0*/  IMAD.IADD R36, R2, 0x1, R37 ;  /* 0x0000000102247824 */ /* 0x000fe200078e0225 */
[----:B------:R-:W-:Y:S01]  /*69e0*/  LOP3.LUT R53, R53, 0x20, RZ, 0xc0, !PT ;  /* 0x0000002035357812 */ /* 0x000fe200078ec0ff */
[----:B------:R-:W-:Y:S02]  /*69f0*/  USHF.L.U32 UR10, UR10, 0x7, URZ ;  /* 0x000000070a0a7899 */ /* 0x000fe400080006ff */
[----:B------:R-:W-:-:S02]  /*6a00*/  VIADD R43, R36, 0x10400 ;  /* 0x00010400242b7836 */ /* 0x000fc40000000000 */
[C---:B------:R-:W-:Y:S01]  /*6a10*/  VIADD R41, R36.reuse, 0x10410 ;  /* 0x0001041024297836 */ /* 0x040fe20000000000 */
[----:B------:R-:W4:Y:S01]  /*6a20*/  S2UR UR12, SR_CTAID.Z ;  /* 0x00000000000c79c3 */ /* 0x000f220000002700 */
[C---:B------:R-:W-:Y:S01]  /*6a30*/  VIADD R39, R36.reuse, 0x10420 ;  /* 0x0001042024277836 */ /* 0x040fe20000000000 */
[----:B------:R-:W-:Y:S01]  /*6a40*/  SHF.R.U32.HI R48, RZ, 0x3, R43 ;  /* 0x00000003ff307819 */ /* 0x000fe2000001162b */
[----:B------:R-:W-:Y:S01]  /*6a50*/  VIADD R37, R36, 0x10430 ;  /* 0x0001043024257836 */ /* 0x000fe20000000000 */
[----:B------:R-:W-:Y:S01]  /*6a60*/  SHF.R.U32.HI R46, RZ, 0x3, R41 ;  /* 0x00000003ff2e7819 */ /* 0x000fe20000011629 */
[----:B------:R-:W-:Y:S01]  /*6a70*/  ULOP3.LUT UP0, UR6, UR5, 0x3, URZ, 0xc0, !UPT ;  /* 0x0000000305067892 */ /* 0x000fe2000f80c0ff */
[----:B------:R-:W-:Y:S02]  /*6a80*/  SHF.R.U32.HI R44, RZ, 0x3, R39 ;  /* 0x00000003ff2c7819 */ /* 0x000fe40000011627 */
[----:B------:R-:W-:Y:S02]  /*6a90*/  SHF.R.U32.HI R42, RZ, 0x3, R37 ;  /* 0x00000003ff2a7819 */ /* 0x000fe40000011625 */
[----:B------:R-:W-:-:S02]  /*6aa0*/  LOP3.LUT R48, R43, 0x30, R48, 0x78, !PT ;  /* 0x000000302b307812 */ /* 0x000fc400078e7830 */
[----:B------:R-:W-:Y:S02]  /*6ab0*/  LOP3.LUT R46, R41, 0x30, R46, 0x78, !PT ;  /* 0x00000030292e7812 */ /* 0x000fe400078e782e */
[----:B------:R-:W-:Y:S01]  /*6ac0*/  LOP3.LUT R44, R39, 0x30, R44, 0x78, !PT ;  /* 0x00000030272c7812 */ /* 0x000fe200078e782c */
[----:B------:R-:W-:Y:S01]  /*6ad0*/  IMAD.IADD R48, R48, 0x1, R3 ;  /* 0x0000000130307824 */ /* 0x000fe200078e0203 */
[----:B------:R-:W-:Y:S01]  /*6ae0*/  LOP3.LUT R42, R37, 0x30, R42, 0x78, !PT ;  /* 0x00000030252a7812 */ /* 0x000fe200078e782a */
[----:B------:R-:W-:Y:S01]  /*6af0*/  IMAD.IADD R46, R3, 0x1, R46 ;  /* 0x00000001032e7824 */ /* 0x000fe200078e022e */
[----:B-1----:R-:W-:Y:S01]  /*6b00*/  F2FP.F16.F32.PACK_AB R11, R11, R10 ;  /* 0x0000000a0b0b723e */ /* 0x002fe200000000ff */
[----:B------:R-:W-:Y:S01]  /*6b10*/  IMAD.IADD R44, R3, 0x1, R44 ;  /* 0x00000001032c7824 */ /* 0x000fe200078e022c */
[----:B------:R-:W-:Y:S01]  /*6b20*/  F2FP.F16.F32.PACK_AB R19, R19, R18 ;  /* 0x000000121313723e */ /* 0x000fe200000000ff */
[----:B------:R-:W-:Y:S01]  /*6b30*/  IMAD.IADD R42, R3, 0x1, R42 ;  /* 0x00000001032a7824 */ /* 0x000fe200078e022a */
[----:B------:R-:W-:Y:S01]  /*6b40*/  F2FP.F16.F32.PACK_AB R10, R9, R8 ;  /* 0x00000008090a723e */ /* 0x000fe200000000ff */
[----:B------:R-:W-:Y:S01]  /*6b50*/  IMAD.SHL.U32 R37, R40, 0x20, RZ ;  /* 0x0000002028257824 */ /* 0x000fe200078e00ff */
[----:B------:R-:W-:-:S02]  /*6b60*/  F2FP.F16.F32.PACK_AB R27, R27, R26 ;  /* 0x0000001a1b1b723e */ /* 0x000fc400000000ff */
[----:B------:R-:W-:Y:S02]  /*6b70*/  F2FP.F16.F32.PACK_AB R18, R17, R16 ;  /* 0x000000101112723e */ /* 0x000fe400000000ff */
[----:B------:R-:W-:Y:S02]  /*6b80*/  F2FP.F16.F32.PACK_AB R9, R7, R6 ;  /* 0x000000060709723e */ /* 0x000fe400000000ff */
[----:B------:R-:W-:Y:S02]  /*6b90*/  F2FP.F16.F32.PACK_AB R8, R5, R4 ;  /* 0x000000040508723e */ /* 0x000fe400000000ff */
[----:B------:R-:W-:Y:S02]  /*6ba0*/  F2FP.F16.F32.PACK_AB R35, R35, R34 ;  /* 0x000000222323723e */ /* 0x000fe400000000ff */
[----:B------:R-:W-:Y:S01]  /*6bb0*/  F2FP.F16.F32.PACK_AB R26, R25, R24 ;  /* 0x00000018191a723e */ /* 0x000fe200000000ff */
[----:B------:R1:W-:Y:S01]  /*6bc0*/  STS.128 [R48], R8 ;  /* 0x0000000830007388 */ /* 0x0003e20000000c00 */
[----:B------:R-:W-:-:S02]  /*6bd0*/  F2FP.F16.F32.PACK_AB R17, R15, R14 ;  /* 0x0000000e0f11723e */ /* 0x000fc400000000ff */
[----:B------:R-:W-:Y:S02]  /*6be0*/  F2FP.F16.F32.PACK_AB R16, R13, R12 ;  /* 0x0000000c0d10723e */ /* 0x000fe400000000ff */
[----:B------:R-:W-:Y:S02]  /*6bf0*/  F2FP.F16.F32.PACK_AB R34, R33, R32 ;  /* 0x000000202122723e */ /* 0x000fe400000000ff */
[----:B------:R-:W-:Y:S01]  /*6c00*/  F2FP.F16.F32.PACK_AB R25, R23, R22 ;  /* 0x000000161719723e */ /* 0x000fe200000000ff */
[----:B------:R1:W-:Y:S01]  /*6c10*/  STS.128 [R46], R16 ;  /* 0x000000102e007388 */ /* 0x0003e20000000c00 */
[----:B------:R-:W-:Y:S02]  /*6c20*/  F2FP.F16.F32.PACK_AB R24, R21, R20 ;  /* 0x000000141518723e */ /* 0x000fe400000000ff */
[----:B------:R-:W-:Y:S02]  /*6c30*/  F2FP.F16.F32.PACK_AB R33, R31, R30 ;  /* 0x0000001e1f21723e */ /* 0x000fe400000000ff */
[----:B------:R-:W-:Y:S01]  /*6c40*/  F2FP.F16.F32.PACK_AB R32, R29, R28 ;  /* 0x0000001c1d20723e */ /* 0x000fe200000000ff */
[----:B------:R1:W-:Y:S01]  /*6c50*/  STS.128 [R44], R24 ;  /* 0x000000182c007388 */ /* 0x0003e20000000c00 */
[----:B------:R-:W-:-:S02]  /*6c60*/  SHF.R.U32.HI R4, RZ, 0x7, R40 ;  /* 0x00000007ff047819 */ /* 0x000fc40000011628 */
[----:B------:R-:W-:Y:S01]  /*6c70*/  LOP3.LUT R37, R37, 0x1000, RZ, 0xc0, !PT ;  /* 0x0000100025257812 */ /* 0x000fe200078ec0ff */
[----:B------:R1:W-:Y:S01]  /*6c80*/  STS.128 [R42], R32 ;  /* 0x000000202a007388 */ /* 0x0003e20000000c00 */
[----:B------:R-:W-:Y:S01]  /*6c90*/  LOP3.LUT R4, R4, 0x1, RZ, 0xc0, !PT ;  /* 0x0000000104047812 */ /* 0x000fe200078ec0ff */
[----:B------:R5:W-:Y:S06]  /*6ca0*/  MEMBAR.ALL.CTA ;  /* 0x0000000000007992 */ /* 0x000bec0000008000 */
[----:B-----5:R-:W5:Y:S01]  /*6cb0*/  FENCE.VIEW.ASYNC.S ;  /* 0x00000000000073c6 */ /* 0x020f620000000000 */
[----:B------:R-:W-:-:S05]  /*6cc0*/  VIADD R52, R4, 0x1 ;  /* 0x0000000104347836 */ /* 0x000fca0000000000 */
[----:B-----5:R1:W-:Y:S06]  /*6cd0*/  BAR.SYNC.DEFER_BLOCKING R52, 0x80 ;  /* 0x000200340000751d */ /* 0x0203ec0000010000 */
[----:B---34-:R-:W-:Y:S05]  /*6ce0*/  BRA.U UP0, `(.L_x_61) ;  /* 0x00000001003c7547 */ /* 0x018fea000b800000 */
[----:B------:R-:W3:Y:S01]  /*6cf0*/  LDCU.64 UR4, c[0x0][0x348] ;  /* 0x00006900ff0477ac */ /* 0x000ee20008000a00 */
[----:B------:R-:W-:Y:S02]  /*6d00*/  IADD3 R4, PT, PT, R2, R37, R37 ;  /* 0x0000002502047210 */ /* 0x000fe40007ffe025 */
[----:B------:R-:W-:-:S03]  /*6d10*/  PLOP3.LUT P0, PT, PT, PT, PT, 0x80, 0x8 ;  /* 0x000000000008781c */ /* 0x000fc60003f0f070 */
[----:B------:R-:W-:Y:S01]  /*6d20*/  VIADD R4, R4, 0x10400 ;  /* 0x0001040004047836 */ /* 0x000fe20000000000 */
[----:B---3--:R-:W-:-:S04]  /*6d30*/  UIADD3 UR4, UP0, UPT, UR4, 0x340, URZ ;  /* 0x0000034004047890 */ /* 0x008fc8000ff1e0ff */
[----:B------:R-:W-:-:S12]  /*6d40*/  UIADD3.X UR5, UPT, UPT, URZ, UR5, URZ, UP0, !UPT ;  /* 0x00000005ff057290 */ /* 0x000fd800087fe4ff */
.L_x_62:
[----:B------:R-:W-:Y:S02]  /*6d50*/  PLOP3.LUT P1, PT, P1, P0, PT, 0xf2, 0x2f ;  /* 0x00000000002f781c */ /* 0x000fe40000f21e72 */
[----:B------:R-:W-:-:S08]  /*6d60*/  @P0 R2UR P1, UR9, R53 ;  /* 0x00000000350902ca */ /* 0x000fd00000020000 */
[----:B------:R-:W-:Y:S02]  /*6d70*/  PLOP3.LUT P1, PT, P1, P0, PT, 0xf2, 0x2f ;  /* 0x00000000002f781c */ /* 0x000fe40000f21e72 */
[----:B------:R-:W-:-:S08]  /*6d80*/  @P0 R2UR.OR P1, UR8, R4 ;  /* 0x00000000040802ca */ /* 0x000fd00000120000 */
[----:B------:R-:W-:Y:S02]  /*6d90*/  @P0 PLOP3.LUT P0, PT, P1, PT, PT, 0x80, 0x8 ;  /* 0x000000000008081c */ /* 0x000fe40000f0f070 */
[----:B------:R-:W-:-:S03]  /*6da0*/  PLOP3.LUT P1, PT, PT, PT, PT, 0x80, 0x8 ;  /* 0x000000000008781c */ /* 0x000fc60003f2f070 */
[----:B------:R3:W-:Y:S08]  /*6db0*/  UTMASTG.4D [UR8], [UR4], desc[URZ] ;  /* 0x0000ff08040073b5 */ /* 0x0007f00008019000 */
[----:B---3--:R-:W-:Y:S05]  /*6dc0*/  @P0 BRA.U.ANY `(.L_x_62) ;  /* 0xfffffffd00e00947 */ /* 0x008fea000393ffff */
[----:B------:R3:W-:Y:S06]  /*6dd0*/  BAR.ARV R52, 0xa0 ;  /* 0x000280340000751d */ /* 0x0007ec0000002000 */
.L_x_61:
[----:B------:R4:W-:Y:S06]  /*6de0*/  MEMBAR.ALL.CTA ;  /* 0x0000000000007992 */ /* 0x0009ec0000008000 */
[----:B----4-:R-:W4:Y:S02]  /*6df0*/  FENCE.VIEW.ASYNC.S ;  /* 0x00000000000073c6 */ /* 0x010f240000000000 */
[----:B----4-:R4:W-:Y:S01]  /*6e00*/  BAR.SYNC.DEFER_BLOCKING R52, 0xa0 ;  /* 0x000280340000751d */ /* 0x0109e20000010000 */
[----:B------:R-:W-:Y:S02]  /*6e10*/  ELECT P0, URZ, PT ;  /* 0x0000000000ff782f */ /* 0x000fe40003800000 */
[----:B------:R-:W-:-:S11]  /*6e20*/  R2UR UR4, R38 ;  /* 0x00000000260472ca */ /* 0x000fd600000e0000 */
[----:B------:R-:W-:Y:S01]  /*6e30*/  @P0 IMAD.MOV.U32 R5, RZ, RZ, 0x1 ;  /* 0x00000001ff050424 */ /* 0x000fe200078e00ff */
[----:B------:R-:W-:-:S03]  /*6e40*/  NOP ;  /* 0x0000000000007918 */ /* 0x000fc60000000000 */
[----:B------:R4:W-:Y:S01]  /*6e50*/  @P0 SYNCS.ARRIVE.TRANS64.ART0 RZ, [R2+URZ+0xa0], R5 ;  /* 0x0000a00502ff09a7 */ /* 0x0009e200085000ff */
[----:B------:R-:W5:Y:S02]  /*6e60*/  SYNCS.PHASECHK.TRANS64.TRYWAIT P0, [R2+URZ+0x98], RZ ;  /* 0x000098ff020075a7 */ /* 0x000f6400080011ff */
[----:B----45:R-:W-:Y:S05]  /*6e70*/  @!P0 BRA `(.L_x_63) ;  /* 0x0000001800ec8947 */ /* 0x030fea0003800000 */
.L_x_135:
[----:B-1----:R-:W1:Y:S01]  /*6e80*/  LDTM.x32 R4, tmem[UR4+0x140] ;  /* 0x00014004000479ee */ /* 0x002e6200082c0000 */
[----:B------:R-:W1:Y:S01]  /*6e90*/  LDCU UR4, c[0x0][0x7d0] ;  /* 0x0000fa00ff0477ac */ /* 0x000e620008000800 */
[C---:B------:R-:W-:Y:S01]  /*6ea0*/  VIADD R39, R36.reuse, 0x400 ;  /* 0x0000040024277836 */ /* 0x040fe20000000000 */
[----:B------:R-:W-:Y:S01]  /*6eb0*/  IADD3 R57, PT, PT, R37, R37, RZ ;  /* 0x0000002525397210 */ /* 0x000fe20007ffe0ff */
[C---:B------:R-:W-:Y:S01]  /*6ec0*/  VIADD R55, R36.reuse, 0x410 ;  /* 0x0000041024377836 */ /* 0x040fe20000000000 */
[----:B------:R-:W-:Y:S01]  /*6ed0*/  NOP ;  /* 0x0000000000007918 */ /* 0x000fe20000000000 */
[C---:B------:R-:W-:Y:S01]  /*6ee0*/  VIADD R56, R36.reuse, 0x420 ;  /* 0x0000042024387836 */ /* 0x040fe20000000000 */
[----:B------:R-:W-:Y:S01]  /*6ef0*/  SHF.R.U32.HI R54, RZ, 0x3, R39 ;  /* 0x00000003ff367819 */ /* 0x000fe20000011627 */
[----:B------:R-:W-:Y:S01]  /*6f00*/  VIADD R36, R36, 0x430 ;  /* 0x0000043024247836 */ /* 0x000fe20000000000 */
[----:B------:R-:W-:Y:S01]  /*6f10*/  SHF.R.U32.HI R38, RZ, 0x3, R55 ;  /* 0x00000003ff267819 */ /* 0x000fe20000011637 */
[----:B------:R-:W-:Y:S01]  /*6f20*/  UISETP.NE.AND UP0, UPT, UR6, URZ, UPT ;  /* 0x000000ff0600728c */ /* 0x000fe2000bf05270 */
[----:B------:R-:W-:-:S02]  /*6f30*/  LOP3.LUT R54, R39, 0x30, R54, 0x78, !PT ;  /* 0x0000003027367812 */ /* 0x000fc400078e7836 */
[----:B------:R-:W-:Y:S02]  /*6f40*/  SHF.R.U32.HI R39, RZ, 0x3, R56 ;  /* 0x00000003ff277819 */ /* 0x000fe40000011638 */
[----:B------:R-:W-:Y:S01]  /*6f50*/  LOP3.LUT R55, R55, 0x30, R38, 0x78, !PT ;  /* 0x0000003037377812 */ /* 0x000fe200078e7826 */
[----:B------:R-:W-:Y:S01]  /*6f60*/  IMAD.IADD R54, R54, 0x1, R57 ;  /* 0x0000000136367824 */ /* 0x000fe200078e0239 */
[----:B------:R-:W-:-:S03]  /*6f70*/  LOP3.LUT R56, R56, 0x30, R39, 0x78, !PT ;  /* 0x0000003038387812 */ /* 0x000fc600078e7827 */
[C---:B------:R-:W-:Y:S01]  /*6f80*/  IMAD.IADD R55, R57.reuse, 0x1, R55 ;  /* 0x0000000139377824 */ /* 0x040fe200078e0237 */
[----:B------:R-:W-:Y:S01]  /*6f90*/  IADD3 R56, PT, PT, R57, R56, RZ ;  /* 0x0000003839387210 */ /* 0x000fe20007ffe0ff */
[----:B-1----:R-:W-:Y:S01]  /*6fa0*/  FMUL2 R38, R18.F32x2.HI_LO, UR4.F32 ;  /* 0x0000000412267c4a */ /* 0x002fe20009000000 */
[----:B------:R-:W-:Y:S01]  /*6fb0*/  SHF.R.U32.HI R19, RZ, 0x3, R36 ;  /* 0x00000003ff137819 */ /* 0x000fe20000011624 */
[----:B------:R-:W-:Y:S02]  /*6fc0*/  FMUL2 R42, R14.F32x2.HI_LO, UR4.F32 ;  /* 0x000000040e2a7c4a */ /* 0x000fe40009000000 */
[----:B------:R-:W-:Y:S01]  /*6fd0*/  FMUL2 R44, R10.F32x2.HI_LO, UR4.F32 ;  /* 0x000000040a2c7c4a */ /* 0x000fe20009000000 */
[----:B------:R-:W-:Y:S01]  /*6fe0*/  LOP3.LUT R14, R36, 0x30, R19, 0x78, !PT ;  /* 0x00000030240e7812 */ /* 0x000fe200078e7813 */
[----:B------:R-:W-:Y:S01]  /*6ff0*/  FMUL2 R46, R8.F32x2.HI_LO, UR4.F32 ;  /* 0x00000004082e7c4a */ /* 0x000fe20009000000 */
[----:B------:R-:W-:Y:S01]  /*7000*/  F2FP.F16.F32.PACK_AB R11, R39, R38 ;  /* 0x00000026270b723e */ /* 0x000fe200000000ff */
        /* <DEDUP_REMOVED lines=8> */
[----:B------:R-:W-:-:S02]  /*7090*/  FMUL2 R26, R26.F32x2.HI_LO, UR4.F32 ;  /* 0x000000041a1a7c4a */ /* 0x000fc40009000000 */
[----:B------:R-:W-:Y:S02]  /*70a0*/  IMAD.IADD R57, R57, 0x1, R14 ;  /* 0x0000000139397824 */ /* 0x000fe400078e020e */
        /* <DEDUP_REMOVED lines=14> */
[----:B------:R1:W-:Y:S01]  /*7190*/  STS.128 [R54], R4 ;  /* 0x0000000436007388 */ /* 0x0003e20000000c00 */
[----:B------:R-:W-:-:S02]  /*71a0*/  F2FP.F16.F32.PACK_AB R19, R35, R34 ;  /* 0x000000222313723e */ /* 0x000fc400000000ff */
[----:B------:R-:W-:Y:S01]  /*71b0*/  F2FP.F16.F32.PACK_AB R18, R33, R32 ;  /* 0x000000202112723e */ /* 0x000fe200000000ff */
[----:B------:R1:W-:Y:S01]  /*71c0*/  STS.128 [R55], R8 ;  /* 0x0000000837007388 */ /* 0x0003e20000000c00 */
[----:B------:R-:W-:Y:S02]  /*71d0*/  F2FP.F16.F32.PACK_AB R17, R31, R30 ;  /* 0x0000001e1f11723e */ /* 0x000fe400000000ff */
[----:B------:R-:W-:Y:S01]  /*71e0*/  F2FP.F16.F32.PACK_AB R16, R29, R28 ;  /* 0x0000001c1d10723e */ /* 0x000fe200000000ff */
[----:B------:R1:W-:Y:S04]  /*71f0*/  STS.128 [R56], R12 ;  /* 0x0000000c38007388 */ /* 0x0003e80000000c00 */
[----:B------:R1:W-:Y:S01]  /*7200*/  STS.128 [R57], R16 ;  /* 0x0000001039007388 */ /* 0x0003e20000000c00 */
[----:B------:R5:W-:Y:S06]  /*7210*/  MEMBAR.ALL.CTA ;  /* 0x0000000000007992 */ /* 0x000bec0000008000 */
[----:B-----5:R-:W5:Y:S02]  /*7220*/  FENCE.VIEW.ASYNC.S ;  /* 0x00000000000073c6 */ /* 0x020f640000000000 */
[----:B-----5:R1:W-:Y:S06]  /*7230*/  BAR.SYNC.DEFER_BLOCKING R52, 0x80 ;  /* 0x000200340000751d */ /* 0x0203ec0000010000 */
[----:B------:R-:W-:Y:S05]  /*7240*/  BRA.U UP0, `(.L_x_64) ;  /* 0x0000000100387547 */ /* 0x000fea000b800000 */
[----:B------:R-:W5:Y:S01]  /*7250*/  LDCU.64 UR4, c[0x0][0x348] ;  /* 0x00006900ff0477ac */ /* 0x000f620008000a00 */
[----:B------:R-:W-:Y:S02]  /*7260*/  PLOP3.LUT P0, PT, PT, PT, PT, 0x80, 0x8 ;  /* 0x000000000008781c */ /* 0x000fe40003f0f070 */
[----:B------:R-:W-:Y:S01]  /*7270*/  IADD3 R3, PT, PT, R2, 0x400, R3 ;  /* 0x0000040002037810 */ /* 0x000fe20007ffe003 */
[----:B-----5:R-:W-:-:S04]  /*7280*/  UIADD3 UR4, UP0, UPT, UR4, 0x3c0, URZ ;  /* 0x000003c004047890 */ /* 0x020fc8000ff1e0ff */
[----:B------:R-:W-:-:S12]  /*7290*/  UIADD3.X UR5, UPT, UPT, URZ, UR5, URZ, UP0, !UPT ;  /* 0x00000005ff057290 */ /* 0x000fd800087fe4ff */
.L_x_65:
[----:B------:R-:W-:Y:S02]  /*72a0*/  PLOP3.LUT P1, PT, P1, P0, PT, 0xf2, 0x2f ;  /* 0x00000000002f781c */ /* 0x000fe40000f21e72 */
[----:B------:R-:W-:-:S08]  /*72b0*/  @P0 R2UR P1, UR9, R53 ;  /* 0x00000000350902ca */ /* 0x000fd00000020000 */
[----:B------:R-:W-:Y:S02]  /*72c0*/  PLOP3.LUT P1, PT, P1, P0, PT, 0xf2, 0x2f ;  /* 0x00000000002f781c */ /* 0x000fe40000f21e72 */
[----:B------:R-:W-:-:S08]  /*72d0*/  @P0 R2UR.OR P1, UR8, R3 ;  /* 0x00000000030802ca */ /* 0x000fd00000120000 */
[----:B------:R-:W-:Y:S02]  /*72e0*/  @P0 PLOP3.LUT P0, PT, P1, PT, PT, 0x80, 0x8 ;  /* 0x000000000008081c */ /* 0x000fe40000f0f070 */
[----:B------:R-:W-:-:S03]  /*72f0*/  PLOP3.LUT P1, PT, PT, PT, PT, 0x80, 0x8 ;  /* 0x000000000008781c */ /* 0x000fc60003f2f070 */
[----:B------:R5:W-:Y:S08]  /*7300*/  UTMASTG.4D [UR8], [UR4], desc[URZ] ;  /* 0x0000ff08040073b5 */ /* 0x000bf00008019000 */
[----:B-----5:R-:W-:Y:S05]  /*7310*/  @P0 BRA.U.ANY `(.L_x_65) ;  /* 0xfffffffd00e00947 */ /* 0x020fea000393ffff */
[----:B------:R5:W-:Y:S06]  /*7320*/  BAR.ARV R52, 0xa0 ;  /* 0x000280340000751d */ /* 0x000bec0000002000 */
.L_x_64:
[----:B------:R1:W-:Y:S06]  /*7330*/  MEMBAR.ALL.CTA ;  /* 0x0000000000007992 */ /* 0x0003ec0000008000 */
[----:B-1----:R-:W1:Y:S02]  /*7340*/  FENCE.VIEW.ASYNC.S ;  /* 0x00000000000073c6 */ /* 0x002e640000000000 */
[----:B-1----:R1:W-:Y:S01]  /*7350*/  BAR.SYNC.DEFER_BLOCKING R52, 0xa0 ;  /* 0x000280340000751d */ /* 0x0023e20000010000 */
[----:B------:R-:W-:-:S13]  /*7360*/  ELECT P0, URZ, PT ;  /* 0x0000000000ff782f */ /* 0x000fda0003800000 */
[----:B------:R-:W-:Y:S01]  /*7370*/  @P0 MOV R3, 0x1 ;  /* 0x0000000100030802 */ /* 0x000fe20000000f00 */
[----:B------:R-:W-:-:S03]  /*7380*/  NOP ;  /* 0x0000000000007918 */ /* 0x000fc60000000000 */
[----:B------:R1:W-:Y:S01]  /*7390*/  @P0 SYNCS.ARRIVE.TRANS64.ART0 RZ, [R2+URZ+0xa8], R3 ;  /* 0x0000a80302ff09a7 */ /* 0x0003e200085000ff */
[----:B------:R-:W-:Y:S06]  /*73a0*/  BAR.ARV 0x5, 0x1a0 ;  /* 0x0146800000007b1d */ /* 0x000fec0000002000 */
.L_x_51:
[----:B------:R-:W-:-:S13]  /*73b0*/  R2UR UR4, R0 ;  /* 0x00000000000472ca */ /* 0x000fda00000e0000 */
[----:B------:R-:W-:-:S06]  /*73c0*/  UISETP.GT.U32.AND UP0, UPT, UR4, 0x3, UPT ;  /* 0x000000030400788c */ /* 0x000fcc000bf04070 */
[----:B------:R-:W-:-:S13]  /*73d0*/  PLOP3.LUT P0, PT, PT, PT, UP0, 0x80, 0x8 ;  /* 0x000000000008781c */ /* 0x000fda0003f0f008 */
[----:B---3--:R-:W-:Y:S05]  /*73e0*/  @P0 EXIT ;  /* 0x000000000000094d */ /* 0x008fea0003800000 */
.L_x_66:
[----:B------:R-:W-:-:S08]  /*73f0*/  NOP ;  /* 0x0000000000007918 */ /* 0x000fd00000000000 */
[----:B------:R-:W3:Y:S02]  /*7400*/  USETMAXREG.TRY_ALLOC.CTAPOOL UP0, 0x98 ;  /* 0x00000098000079c8 */ /* 0x000ee40008000600 */
[----:B---3--:R-:W-:Y:S05]  /*7410*/  BRA.U !UP0, `(.L_x_66) ;  /* 0xfffffffd08f47547 */ /* 0x008fea000b83ffff */
[----:B------:R-:W3:Y:S01]  /*7420*/  S2UR UR7, SR_CTAID.Z ;  /* 0x00000000000779c3 */ /* 0x000ee20000002700 */
[----:B------:R-:W1:Y:S01]  /*7430*/  LDCU UR9, c[0x0][0x380] ;  /* 0x00007000ff0977ac */ /* 0x000e620008000800 */
[----:B------:R-:W2:Y:S01]  /*7440*/  S2R R69, SR_TID.X ;  /* 0x0000000000457919 */ /* 0x000ea20000002100 */
[----:B------:R-:W3:Y:S05]  /*7450*/  LDCU.128 UR16, c[0x0][0x480] ;  /* 0x00009000ff1077ac */ /* 0x000eea0008000c00 */
[----:B------:R-:W4:Y:S01]  /*7460*/  S2UR UR10, SR_CTAID.Y ;  /* 0x00000000000a79c3 */ /* 0x000f220000002600 */
[----:B-1----:R-:W-:Y:S02]  /*7470*/  UIADD3 UR6, UPT, UPT, -UR9, URZ, URZ ;  /* 0x000000ff09067290 */ /* 0x002fe4000fffe1ff */
[----:B------:R-:W-:-:S02]  /*7480*/  UIADD3 UR8, UPT, UPT, UR9, -0x1, URZ ;  /* 0xffffffff09087890 */ /* 0x000fc4000fffe0ff */
[----:B------:R-:W-:Y:S02]  /*7490*/  USHF.R.S32.HI UR6, URZ, 0x1f, UR6 ;  /* 0x0000001fff067899 */ /* 0x000fe40008011406 */
[----:B---3--:R-:W-:Y:S02]  /*74a0*/  UIMAD.WIDE.U32 UR4, UR7, UR18, URZ ;  /* 0x00000012070472a5 */ /* 0x008fe4000f8e00ff */
[----:B------:R-:W-:Y:S02]  /*74b0*/  ULEA.HI UR6, UR6, -UR9, URZ, 0x7 ;  /* 0x8000000906067291 */ /* 0x000fe4000f8f38ff */
[----:B------:R-:W-:Y:S02]  /*74c0*/  UIMAD UR5, UR7, UR19, UR5 ;  /* 0x00000013070572a4 */ /* 0x000fe4000f8e0205 */
[----:B------:R-:W-:Y:S02]  /*74d0*/  USHF.R.S32.HI UR7, URZ, 0x1f, UR8 ;  /* 0x0000001fff077899 */ /* 0x000fe40008011408 */
[----:B------:R-:W-:Y:S01]  /*74e0*/  UISETP.GT.AND UP0, UPT, UR9, URZ, UPT ;  /* 0x000000ff0900728c */ /* 0x000fe2000bf04270 */
[----:B--2---:R-:W-:Y:S01]  /*74f0*/  SHF.R.U32.HI R71, RZ, 0x5, R69 ;  /* 0x00000005ff477819 */ /* 0x004fe20000011645 */
[----:B------:R-:W-:-:S02]  /*7500*/  ULEA.HI UR7, UR7, UR8, URZ, 0x7 ;  /* 0x0000000807077291 */ /* 0x000fc4000f8f38ff */
[----:B------:R-:W-:Y:S01]  /*7510*/  USHF.R.S32.HI UR6, URZ, 0x7, UR6 ;  /* 0x00000007ff067899 */ /* 0x000fe20008011406 */
[----:B------:R-:W-:Y:S01]  /*7520*/  LOP3.LUT R71, R71, 0x3, RZ, 0xc0, !PT ;  /* 0x0000000347477812 */ /* 0x000fe200078ec0ff */
[----:B------:R-:W-:Y:S02]  /*7530*/  ULEA.HI.SX32 UR7, UR7, 0x1, 0x19 ;  /* 0x0000000107077891 */ /* 0x000fe4000f8fcaff */
[----:B------:R-:W-:Y:S02]  /*7540*/  UIADD3 UR6, UPT, UPT, -UR6, URZ, URZ ;  /* 0x000000ff06067290 */ /* 0x000fe4000fffe1ff */
[----:B----4-:R-:W-:-:S04]  /*7550*/  UIMAD.WIDE.U32 UR14, UR10, UR16, UR4 ;  /* 0x000000100a0e72a5 */ /* 0x010fc8000f8e0004 */
[----:B------:R-:W-:Y:S01]  /*7560*/  UIMAD UR17, UR10, UR17, UR15 ;  /* 0x000000110a1172a4 */ /* 0x000fe2000f8e020f */
[----:B------:R-:W-:Y:S02]  /*7570*/  @!UP0 UMOV UR7, UR6 ;  /* 0x0000000600078c82 */ /* 0x000fe40008000000 */
[----:B------:R-:W-:Y:S01]  /*7580*/  UISETP.GE.AND UP0, UPT, UR7, 0x1, UPT ;  /* 0x000000010700788c */ /* 0x000fe2000bf06270 */
[----:B------:R-:W-:Y:S08]  /*7590*/  BAR.SYNC.DEFER_BLOCKING 0x5, 0x1a0 ;  /* 0x0146800000007b1d */ /* 0x000ff00000010000 */
[----:B------:R-:W-:Y:S05]  /*75a0*/  BRA.U !UP0, `(.L_x_67) ;  /* 0x00000005084c7547 */ /* 0x000fea000b800000 */
[----:B------:R-:W1:Y:S01]  /*75b0*/  S2UR UR4, SR_CgaCtaId ;  /* 0x00000000000479c3 */ /* 0x000e620000008800 */
[C---:B------:R-:W-:Y:S01]  /*75c0*/  IMAD.U32 R3, R69.reuse, 0x10000, RZ ;  /* 0x0001000045037824 */ /* 0x040fe200078e00ff */
[----:B------:R-:W-:Y:S01]  /*75d0*/  UMOV UR5, 0x400 ;  /* 0x0000040000057882 */ /* 0x000fe20000000000 */
[----:B------:R-:W-:Y:S01]  /*75e0*/  IMAD.SHL.U32 R69, R69, 0x10, RZ ;  /* 0x0000001045457824 */ /* 0x000fe200078e00ff */
[----:B------:R-:W2:Y:S01]  /*75f0*/  LDCU.64 UR18, c[0x0][0x468] ;  /* 0x00008d00ff1277ac */ /* 0x000ea20008000a00 */
[----:B------:R-:W-:Y:S01]  /*7600*/  IMAD.MOV.U32 R2, RZ, RZ, RZ ;  /* 0x000000ffff027224 */ /* 0x000fe200078e00ff */
[----:B------:R-:W-:Y:S02]  /*7610*/  LOP3.LUT R3, R3, 0x600000, RZ, 0xc0, !PT ;  /* 0x0060000003037812 */ /* 0x000fe400078ec0ff */
[----:B------:R-:W-:Y:S01]  /*7620*/  LOP3.LUT R69, R69, 0x7f0, RZ, 0xc0, !PT ;  /* 0x000007f045457812 */ /* 0x000fe200078ec0ff */
[----:B------:R-:W-:Y:S01]  /*7630*/  UIADD3 UR12, UPT, UPT, -UR7, URZ, URZ ;  /* 0x000000ff070c7290 */ /* 0x000fe2000fffe1ff */
[C---:B------:R-:W-:Y:S01]  /*7640*/  LOP3.LUT R70, R3.reuse, 0xc0, RZ, 0xfc, !PT ;  /* 0x000000c003467812 */ /* 0x040fe200078efcff */
[----:B------:R-:W-:Y:S01]  /*7650*/  UMOV UR8, URZ ;  /* 0x000000ff00087c82 */ /* 0x000fe20008000000 */
[----:B------:R-:W-:Y:S01]  /*7660*/  LOP3.LUT R3, R3, 0xe0, RZ, 0xfc, !PT ;  /* 0x000000e003037812 */ /* 0x000fe200078efcff */
[----:B------:R-:W-:Y:S01]  /*7670*/  UMOV UR9, URZ ;  /* 0x000000ff00097c82 */ /* 0x000fe20008000000 */
[----:B-1----:R-:W-:-:S04]  /*7680*/  ULEA UR4, UR4, UR5, 0x18 ;  /* 0x0000000504047291 */ /* 0x002fc8000f8ec0ff */
[----:B------:R-:W-:Y:S02]  /*7690*/  UIADD3 UR16, UPT, UPT, UR4, 0x1cc00, URZ ;  /* 0x0001cc0004107890 */ /* 0x000fe4000fffe0ff */
[----:B--2---:R-:W-:-:S10]  /*76a0*/  VIADD R68, R69, UR4 ;  /* 0x0000000445447c36 */ /* 0x004fd40008000000 */
.L_x_71:
[----:B--2---:R-:W-:Y:S02]  /*76b0*/  SHF.L.U32 R4, R2, 0x1f, RZ ;  /* 0x0000001f02047819 */ /* 0x004fe400000006ff */
[----:B------:R-:W-:Y:S02]  /*76c0*/  R2UR UR5, R70 ;  /* 0x00000000460572ca */ /* 0x000fe400000e0000 */
[----:B-1----:R-:W1:Y:S02]  /*76d0*/  SYNCS.PHASECHK.TRANS64.TRYWAIT P0, [UR4+0xb0], R4 ;  /* 0x0000b004ff0075a7 */ /* 0x002e640008001104 */
[----:B-1----:R-:W-:Y:S11]  /*76e0*/  @!P0 BRA `(.L_x_68) ;  /* 0x0000001000e48947 */ /* 0x002ff60003800000 */
.L_x_137:
[----:B-----5:R-:W-:Y:S01]  /*76f0*/  LDTM.x32 R36, tmem[UR5] ;  /* 0x00000005002479ee */ /* 0x020fe200082c0000 */
[----:B------:R-:W-:Y:S02]  /*7700*/  ELECT P0, URZ, PT ;  /* 0x0000000000ff782f */ /* 0x000fe40003800000 */
[----:B------:R-:W-:Y:S01]  /*7710*/  R2UR UR5, R3 ;  /* 0x00000000030572ca */ /* 0x000fe200000e0000 */
[----:B------:R-:W-:Y:S02]  /*7720*/  UIADD3 UR10, UPT, UPT, UR9, 0x3, URZ ;  /* 0x00000003090a7890 */ /* 0x000fe4000fffe0ff */
[----:B------:R-:W-:Y:S02]  /*7730*/  UIADD3 UR7, UP0, UPT, UR8, UR14, URZ ;  /* 0x0000000e08077290 */ /* 0x000fe4000ff1e0ff */
[----:B------:R-:W-:Y:S02]  /*7740*/  ULEA.HI UR6, UR10, UR10, URZ, 0x1 ;  /* 0x0000000a0a067291 */ /* 0x000fe4000f8f08ff */
[----:B------:R-:W-:-:S02]  /*7750*/  ULEA.HI.X.SX32 UR13, UR8, UR17, 0x1, UP0 ;  /* 0x00000011080d7291 */ /* 0x000fc400080f0eff */
[----:B------:R-:W-:Y:S02]  /*7760*/  ULOP3.LUT UR11, UR6, 0xfffffffe, URZ, 0xc0, !UPT ;  /* 0xfffffffe060b7892 */ /* 0x000fe4000f8ec0ff */
[----:B------:R-:W-:Y:S01]  /*7770*/  ULEA UR6, UP0, UR7, UR18, 0x2 ;  /* 0x0000001207067291 */ /* 0x000fe2000f8010ff */
[----:B-1----:R-:W-:Y:S01]  /*7780*/  @P0 IMAD.MOV.U32 R0, RZ, RZ, 0x1 ;  /* 0x00000001ff000424 */ /* 0x002fe200078e00ff */
[----:B------:R-:W1:Y:S01]  /*7790*/  LDTM.x32 R4, tmem[UR5] ;  /* 0x00000005000479ee */ /* 0x000e6200082c0000 */
[----:B------:R-:W-:Y:S01]  /*77a0*/  NOP ;  /* 0x0000000000007918 */ /* 0x000fe20000000000 */
[----:B-1----:R-:W-:Y:S01]  /*77b0*/  NOP ;  /* 0x0000000000007918 */ /* 0x002fe20000000000 */
[----:B------:R1:W-:Y:S01]  /*77c0*/  @P0 SYNCS.ARRIVE.TRANS64.ART0 RZ, [UR4+0xb8], R0 ;  /* 0x0000b800ffff09a7 */ /* 0x0003e20008500004 */
[----:B------:R1:W-:Y:S01]  /*77d0*/  STS.128 [R69+UR4+0x1cc00], R36 ;  /* 0x01cc002445007988 */ /* 0x0003e20008000c04 */
[----:B------:R-:W-:Y:S01]  /*77e0*/  ISETP.NE.AND P0, PT, R71, RZ, PT ;  /* 0x000000ff4700720c */ /* 0x000fe20003f05270 */
[----:B------:R-:W-:-:S02]  /*77f0*/  UIADD3 UR5, UPT, UPT, UR10, -UR11, URZ ;  /* 0x8000000b0a057290 */ /* 0x000fc4000fffe0ff */
[----:B------:R1:W-:Y:S01]  /*7800*/  STS.128 [R69+UR4+0x1d400], R40 ;  /* 0x01d4002845007988 */ /* 0x0003e20008000c04 */
[----:B------:R-:W-:-:S03]  /*7810*/  ULEA.HI.X UR7, UR7, UR19, UR13, 0x2, UP0 ;  /* 0x0000001307077291 */ /* 0x000fc600080f140d */
[----:B------:R1:W-:Y:S01]  /*7820*/  STS.128 [R69+UR4+0x1dc00], R44 ;  /* 0x01dc002c45007988 */ /* 0x0003e20008000c04 */
[----:B------:R-:W-:-:S03]  /*7830*/  IMAD.U32 R73, RZ, RZ, UR5 ;  /* 0x00000005ff497e24 */ /* 0x000fc6000f8e00ff */
[----:B------:R1:W-:Y:S01]  /*7840*/  STS.128 [R69+UR4+0x1e400], R48 ;  /* 0x01e4003045007988 */ /* 0x0003e20008000c04 */
[----:B------:R-:W-:-:S03]  /*7850*/  IMAD R73, R73, 0x4000, R68 ;  /* 0x0000400049497824 */ /* 0x000fc600078e0244 */
[----:B------:R1:W-:Y:S04]  /*7860*/  STS.128 [R69+UR4+0x1ec00], R52 ;  /* 0x01ec003445007988 */ /* 0x0003e80008000c04 */
[----:B------:R1:W-:Y:S04]  /*7870*/  STS.128 [R69+UR4+0x1f400], R56 ;  /* 0x01f4003845007988 */ /* 0x0003e80008000c04 */
[----:B------:R1:W-:Y:S04]  /*7880*/  STS.128 [R69+UR4+0x1fc00], R60 ;  /* 0x01fc003c45007988 */ /* 0x0003e80008000c04 */
[----:B------:R1:W-:Y:S01]  /*7890*/  STS.128 [R69+UR4+0x20400], R64 ;  /* 0x0204004045007988 */ /* 0x0003e20008000c04 */
[----:B------:R2:W-:Y:S06]  /*78a0*/  MEMBAR.ALL.CTA ;  /* 0x0000000000007992 */ /* 0x0005ec0000008000 */
[----:B--2---:R-:W2:Y:S02]  /*78b0*/  FENCE.VIEW.ASYNC.S ;  /* 0x00000000000073c6 */ /* 0x004ea40000000000 */
[----:B--2---:R-:W-:Y:S06]  /*78c0*/  BAR.SYNC.DEFER_BLOCKING 0x4, 0x80 ;  /* 0x0102000000007b1d */ /* 0x004fec0000010000 */
[----:B------:R-:W-:Y:S05]  /*78d0*/  @P0 BRA `(.L_x_69) ;  /* 0x0000000000100947 */ /* 0x000fea0003800000 */
[----:B------:R-:W-:Y:S02]  /*78e0*/  UMOV UR10, 0x400 ;  /* 0x00000400000a7882 */ /* 0x000fe40000000000 */
[----:B------:R2:W-:Y:S01]  /*78f0*/  UBLKRED.G.S.ADD.F32.RN [UR6], [UR16], UR10 ;  /* 0x00000006100073bb */ /* 0x0005e200080a040a */
[----:B------:R0:W-:Y:S01]  /*7900*/  UTMACMDFLUSH ;  /* 0x00000000000079b7 */ /* 0x0001e20000000000 */
[----:B--2---:R-:W-:-:S04]  /*7910*/  DEPBAR.LE SB0, 0x1 ;  /* 0x000080400000791a */ /* 0x004fc80000000000 */
.L_x_69:
[----:B------:R-:W-:Y:S01]  /*7920*/  BAR.SYNC.DEFER_BLOCKING 0x4, 0x80 ;  /* 0x0102000000007b1d */ /* 0x000fe20000010000 */
[----:B------:R-:W-:-:S04]  /*7930*/  UIADD3 UR12, UPT, UPT, UR12, 0x1, URZ ;  /* 0x000000010c0c7890 */ /* 0x000fc8000fffe0ff */
[----:B------:R-:W-:Y:S01]  /*7940*/  UISETP.NE.AND UP0, UPT, UR12, URZ, UPT ;  /* 0x000000ff0c00728c */ /* 0x000fe2000bf05270 */
[----:B------:R2:W-:Y:S04]  /*7950*/  STS.128 [R73+0x1cc00], R4 ;  /* 0x01cc000449007388 */ /* 0x0005e80000000c00 */
[----:B------:R2:W-:Y:S04]  /*7960*/  STS.128 [R73+0x1d400], R8 ;  /* 0x01d4000849007388 */ /* 0x0005e80000000c00 */
[----:B------:R2:W-:Y:S04]  /*7970*/  STS.128 [R73+0x1dc00], R12 ;  /* 0x01dc000c49007388 */ /* 0x0005e80000000c00 */
[----:B------:R2:W-:Y:S04]  /*7980*/  STS.128 [R73+0x1e400], R16 ;  /* 0x01e4001049007388 */ /* 0x0005e80000000c00 */
[----:B------:R2:W-:Y:S04]  /*7990*/  STS.128 [R73+0x1ec00], R20 ;  /* 0x01ec001449007388 */ /* 0x0005e80000000c00 */
[----:B------:R2:W-:Y:S04]  /*79a0*/  STS.128 [R73+0x1f400], R24 ;  /* 0x01f4001849007388 */ /* 0x0005e80000000c00 */
[----:B------:R2:W-:Y:S04]  /*79b0*/  STS.128 [R73+0x1fc00], R28 ;  /* 0x01fc001c49007388 */ /* 0x0005e80000000c00 */
[----:B------:R2:W-:Y:S01]  /*79c0*/  STS.128 [R73+0x20400], R32 ;  /* 0x0204002049007388 */ /* 0x0005e20000000c00 */
[----:B------:R3:W-:Y:S06]  /*79d0*/  MEMBAR.ALL.CTA ;  /* 0x0000000000007992 */ /* 0x0007ec0000008000 */
[----:B---3--:R-:W3:Y:S02]  /*79e0*/  FENCE.VIEW.ASYNC.S ;  /* 0x00000000000073c6 */ /* 0x008ee40000000000 */
[----:B---3--:R-:W-:Y:S06]  /*79f0*/  BAR.SYNC.DEFER_BLOCKING 0x4, 0x80 ;  /* 0x0102000000007b1d */ /* 0x008fec0000010000 */
[----:B------:R-:W-:Y:S05]  /*7a00*/  @P0 BRA `(.L_x_70) ;  /* 0x0000000000200947 */ /* 0x000fea0003800000 */
[----:B------:R-:W-:Y:S02]  /*7a10*/  ULEA UR5, UR5, UR4, 0xe ;  /* 0x0000000405057291 */ /* 0x000fe4000f8e70ff */
[----:B------:R-:W-:Y:S02]  /*7a20*/  UIADD3 UR6, UP1, UPT, UR6, 0x4000, URZ ;  /* 0x0000400006067890 */ /* 0x000fe4000ff3e0ff */
[----:B------:R-:W-:Y:S02]  /*7a30*/  UIADD3 UR5, UPT, UPT, UR5, 0x1cc00, URZ ;  /* 0x0001cc0005057890 */ /* 0x000fe4000fffe0ff */
[----:B------:R-:W-:Y:S01]  /*7a40*/  UIADD3.X UR7, UPT, UPT, URZ, UR7, URZ, UP1, !UPT ;  /* 0x00000007ff077290 */ /* 0x000fe20008ffe4ff */
[----:B------:R-:W-:-:S08]  /*7a50*/  UMOV UR10, 0x400 ;  /* 0x00000400000a7882 */ /* 0x000fd00000000000 */
[----:B------:R3:W-:Y:S01]  /*7a60*/  UBLKRED.G.S.ADD.F32.RN [UR6], [UR5], UR10 ;  /* 0x00000006050073bb */ /* 0x0007e200080a040a */
[----:B------:R0:W-:Y:S01]  /*7a70*/  UTMACMDFLUSH ;  /* 0x00000000000079b7 */ /* 0x0001e20000000000 */
[----:B---3--:R-:W-:-:S04]  /*7a80*/  DEPBAR.LE SB0, 0x1 ;  /* 0x000080400000791a */ /* 0x008fc80000000000 */
.L_x_70:
[----:B------:R-:W-:Y:S01]  /*7a90*/  BAR.SYNC.DEFER_BLOCKING 0x4, 0x80 ;  /* 0x0102000000007b1d */ /* 0x000fe20000010000 */
[----:B------:R-:W-:Y:S01]  /*7aa0*/  LOP3.LUT R2, R2, 0x1, RZ, 0x3c, !PT ;  /* 0x0000000102027812 */ /* 0x000fe200078e3cff */
[----:B------:R-:W-:Y:S02]  /*7ab0*/  UIADD3 UR9, UPT, UPT, UR9, 0x2, URZ ;  /* 0x0000000209097890 */ /* 0x000fe4000fffe0ff */
[----:B------:R-:W-:Y:S02]  /*7ac0*/  UIADD3 UR8, UPT, UPT, UR8, 0x2000, URZ ;  /* 0x0000200008087890 */ /* 0x000fe4000fffe0ff */
[----:B------:R-:W-:Y:S10]  /*7ad0*/  BRA.U UP0, `(.L_x_71) ;  /* 0xfffffff900f47547 */ /* 0x000ff4000b83ffff */
.L_x_67:
[----:B------:R-:W-:-:S13]  /*7ae0*/  ISETP.NE.AND P0, PT, R71, RZ, PT ;  /* 0x000000ff4700720c */ /* 0x000fda0003f05270 */
[----:B------:R-:W-:Y:S05]  /*7af0*/  @P0 BRA `(.L_x_72) ;  /* 0x0000000000040947 */ /* 0x000fea0003800000 */
[----:B------:R-:W-:-:S04]  /*7b00*/  DEPBAR.LE SB0, 0x0 ;  /* 0x000080000000791a */ /* 0x000fc80000000000 */
.L_x_72:
[----:B------:R-:W-:Y:S06]  /*7b10*/  BAR.SYNC.DEFER_BLOCKING 0x4, 0x80 ;  /* 0x0102000000007b1d */ /* 0x000fec0000010000 */
[----:B------:R-:W-:-:S04]  /*7b20*/  DEPBAR.LE SB0, 0x0 ;  /* 0x000080000000791a */ /* 0x000fc80000000000 */
[----:B------:R-:W-:Y:S06]  /*7b30*/  BAR.ARV 0x5, 0x1a0 ;  /* 0x0146800000007b1d */ /* 0x000fec0000002000 */
[----:B------:R-:W-:Y:S05]  /*7b40*/  EXIT ;  /* 0x000000000000794d */ /* 0x000fea0003800000 */
.L_x_14:
[----:B------:R-:W-:Y:S02]  /*7b50*/  MOV R2, UR25 ;  /* 0x0000001900027c02 */ /* 0x000fe40008000f00 */
[----:B------:R-:W-:Y:S02]  /*7b60*/  MOV R4, 0x80000000 ;  /* 0x8000000000047802 */ /* 0x000fe40000000f00 */
[----:B------:R-:W-:-:S07]  /*7b70*/  MOV R5, 0x80000000 ;  /* 0x8000000000057802 */ /* 0x000fce0000000f00 */
.L_x_73:
[----:B-1----:R1:W2:Y:S02]  /*7b80*/  SYNCS.PHASECHK.TRANS64.TRYWAIT P0, [R2+URZ+0x10], R5 ;  /* 0x00001005020075a7 */ /* 0x0022a400080011ff */
[----:B--2---:R-:W-:Y:S05]  /*7b90*/  @!P0 NANOSLEEP.SYNCS 0x989680 ;  /* 0x009896800000895d */ /* 0x004fea0003900000 */
[----:B------:R-:W2:Y:S02]  /*7ba0*/  @!P0 SYNCS.PHASECHK.TRANS64 P0, [R2+URZ+0x10], R5 ;  /* 0x00001005020085a7 */ /* 0x000ea400080010ff */
[----:B--2---:R-:W-:Y:S05]  /*7bb0*/  @!P0 BRA `(.L_x_73) ;  /* 0xfffffffc00f08947 */ /* 0x004fea000383ffff */
[----:B------:R-:W-:Y:S05]  /*7bc0*/  BRA `(.L_x_74) ;  /* 0xffffff9000147947 */ /* 0x000fea000383ffff */
.L_x_15:
[----:B------:R-:W-:Y:S01]  /*7bd0*/  HFMA2 R4, -RZ, RZ, -0.0 , 0 ;  /* 0x80000000ff047431 */ /* 0x000fe200000001ff */
[----:B------:R-:W-:Y:S02]  /*7be0*/  MOV R2, UR25 ;  /* 0x0000001900027c02 */ /* 0x000fe40008000f00 */
[----:B------:R-:W-:-:S07]  /*7bf0*/  MOV R5, 0x80000000 ;  /* 0x8000000000057802 */ /* 0x000fce0000000f00 */
.L_x_75:
[----:B-1----:R1:W2:Y:S02]  /*7c00*/  SYNCS.PHASECHK.TRANS64.TRYWAIT P0, [R2+URZ+0x40], R5 ;  /* 0x00004005020075a7 */ /* 0x0022a400080011ff */
[----:B--2---:R-:W-:Y:S05]  /*7c10*/  @!P0 NANOSLEEP.SYNCS 0x989680 ;  /* 0x009896800000895d */ /* 0x004fea0003900000 */
[----:B------:R-:W2:Y:S02]  /*7c20*/  @!P0 SYNCS.PHASECHK.TRANS64 P0, [R2+URZ+0x40], R5 ;  /* 0x00004005020085a7 */ /* 0x000ea400080010ff */
[----:B--2---:R-:W-:Y:S05]  /*7c30*/  @!P0 BRA `(.L_x_75) ;  /* 0xfffffffc00f08947 */ /* 0x004fea000383ffff */
[----:B------:R-:W-:Y:S05]  /*7c40*/  BRA `(.L_x_76) ;  /* 0xffffff90005c7947 */ /* 0x000fea000383ffff */
.L_x_16:
[----:B------:R-:W-:Y:S01]  /*7c50*/  HFMA2 R4, -RZ, RZ, -0.0 , 0 ;  /* 0x80000000ff047431 */ /* 0x000fe200000001ff */
[----:B------:R-:W-:Y:S02]  /*7c60*/  MOV R2, UR25 ;  /* 0x0000001900027c02 */ /* 0x000fe40008000f00 */
[----:B------:R-:W-:-:S07]  /*7c70*/  MOV R5, 0x80000000 ;  /* 0x8000000000057802 */ /* 0x000fce0000000f00 */
.L_x_77:
[----:B-1----:R1:W2:Y:S02]  /*7c80*/  SYNCS.PHASECHK.TRANS64.TRYWAIT P0, [R2+URZ+0x28], R5 ;  /* 0x00002805020075a7 */ /* 0x0022a400080011ff */
[----:B--2---:R-:W-:Y:S05]  /*7c90*/  @!P0 NANOSLEEP.SYNCS 0x989680 ;  /* 0x009896800000895d */ /* 0x004fea0003900000 */
[----:B------:R-:W2:Y:S02]  /*7ca0*/  @!P0 SYNCS.PHASECHK.TRANS64 P0, [R2+URZ+0x28], R5 ;  /* 0x00002805020085a7 */ /* 0x000ea400080010ff */
[----:B--2---:R-:W-:Y:S05]  /*7cb0*/  @!P0 BRA `(.L_x_77) ;  /* 0xfffffffc00f08947 */ /* 0x004fea000383ffff */
[----:B------:R-:W-:Y:S05]  /*7cc0*/  BRA `(.L_x_78) ;  /* 0xffffff9000807947 */ /* 0x000fea000383ffff */
.L_x_17:
[----:B------:R-:W-:Y:S01]  /*7cd0*/  HFMA2 R4, -RZ, RZ, -0.0 , 0 ;  /* 0x80000000ff047431 */ /* 0x000fe200000001ff */
[----:B------:R-:W-:Y:S02]  /*7ce0*/  MOV R2, UR25 ;  /* 0x0000001900027c02 */ /* 0x000fe40008000f00 */
[----:B------:R-:W-:-:S07]  /*7cf0*/  MOV R5, 0x80000000 ;  /* 0x8000000000057802 */ /* 0x000fce0000000f00 */
.L_x_79:
[----:B-1----:R1:W2:Y:S02]  /*7d00*/  SYNCS.PHASECHK.TRANS64.TRYWAIT P0, [R2+URZ+0x58], R5 ;  /* 0x00005805020075a7 */ /* 0x0022a400080011ff */
[----:B--2---:R-:W-:Y:S05]  /*7d10*/  @!P0 NANOSLEEP.SYNCS 0x989680 ;  /* 0x009896800000895d */ /* 0x004fea0003900000 */
[----:B------:R-:W2:Y:S02]  /*7d20*/  @!P0 SYNCS.PHASECHK.TRANS64 P0, [R2+URZ+0x58], R5 ;  /* 0x00005805020085a7 */ /* 0x000ea400080010ff */
[----:B--2---:R-:W-:Y:S05]  /*7d30*/  @!P0 BRA `(.L_x_79) ;  /* 0xfffffffc00f08947 */ /* 0x004fea000383ffff */
[----:B------:R-:W-:Y:S05]  /*7d40*/  BRA `(.L_x_80) ;  /* 0xffffff9000d87947 */ /* 0x000fea000383ffff */
.L_x_19:
[----:B------:R-:W-:Y:S02]  /*7d50*/  MOV R2, UR17 ;  /* 0x0000001100027c02 */ /* 0x000fe40008000f00 */
[-C--:B------:R-:W-:Y:S02]  /*7d60*/  MOV R8, R4.reuse ;  /* 0x0000000400087202 */ /* 0x080fe40000000f00 */
[----:B------:R-:W-:-:S07]  /*7d70*/  MOV R9, R4 ;  /* 0x0000000400097202 */ /* 0x000fce0000000f00 */
.L_x_81:
[----:B-1----:R1:W2:Y:S02]  /*7d80*/  SYNCS.PHASECHK.TRANS64.TRYWAIT P0, [R2+URZ+0x10], R9 ;  /* 0x00001009020075a7 */ /* 0x0022a400080011ff */
[----:B--2---:R-:W-:Y:S05]  /*7d90*/  @!P0 NANOSLEEP.SYNCS 0x989680 ;  /* 0x009896800000895d */ /* 0x004fea0003900000 */
[----:B------:R-:W2:Y:S02]  /*7da0*/  @!P0 SYNCS.PHASECHK.TRANS64 P0, [R2+URZ+0x10], R9 ;  /* 0x00001009020085a7 */ /* 0x000ea400080010ff */
[----:B--2---:R-:W-:Y:S05]  /*7db0*/  @!P0 BRA `(.L_x_81) ;  /* 0xfffffffc00f08947 */ /* 0x004fea000383ffff */
[----:B------:R-:W-:Y:S05]  /*7dc0*/  BRA `(.L_x_82) ;  /* 0xffffff9400787947 */ /* 0x000fea000383ffff */
.L_x_20:
[----:B------:R-:W-:Y:S02]  /*7dd0*/  MOV R2, UR17 ;  /* 0x0000001100027c02 */ /* 0x000fe40008000f00 */
[-C--:B------:R-:W-:Y:S02]  /*7de0*/  MOV R8, R4.reuse ;  /* 0x0000000400087202 */ /* 0x080fe40000000f00 */
[----:B------:R-:W-:-:S07]  /*7df0*/  MOV R9, R4 ;  /* 0x0000000400097202 */ /* 0x000fce0000000f00 */
.L_x_83:
[----:B-1----:R1:W2:Y:S02]  /*7e00*/  SYNCS.PHASECHK.TRANS64.TRYWAIT P0, [R2+URZ+0x40], R9 ;  /* 0x00004009020075a7 */ /* 0x0022a400080011ff */
[----:B--2---:R-:W-:Y:S05]  /*7e10*/  @!P0 NANOSLEEP.SYNCS 0x989680 ;  /* 0x009896800000895d */ /* 0x004fea0003900000 */
[----:B------:R-:W2:Y:S02]  /*7e20*/  @!P0 SYNCS.PHASECHK.TRANS64 P0, [R2+URZ+0x40], R9 ;  /* 0x00004009020085a7 */ /* 0x000ea400080010ff */
[----:B--2---:R-:W-:Y:S05]  /*7e30*/  @!P0 BRA `(.L_x_83) ;  /* 0xfffffffc00f08947 */ /* 0x004fea000383ffff */
[----:B------:R-:W-:Y:S05]  /*7e40*/  BRA `(.L_x_84) ;  /* 0xffffff94007c7947 */ /* 0x000fea000383ffff */
.L_x_21:
[----:B------:R-:W-:Y:S02]  /*7e50*/  MOV R2, UR25 ;  /* 0x0000001900027c02 */ /* 0x000fe40008000f00 */
[-C--:B------:R-:W-:Y:S02]  /*7e60*/  MOV R8, R4.reuse ;  /* 0x0000000400087202 */ /* 0x080fe40000000f00 */
[----:B------:R-:W-:-:S07]  /*7e70*/  MOV R9, R4 ;  /* 0x0000000400097202 */ /* 0x000fce0000000f00 */
.L_x_85:
[----:B-1----:R1:W2:Y:S02]  /*7e80*/  SYNCS.PHASECHK.TRANS64.TRYWAIT P0, [R2+URZ+0x28], R9 ;  /* 0x00002809020075a7 */ /* 0x0022a400080011ff */
[----:B--2---:R-:W-:Y:S05]  /*7e90*/  @!P0 NANOSLEEP.SYNCS 0x989680 ;  /* 0x009896800000895d */ /* 0x004fea0003900000 */
[----:B------:R-:W2:Y:S02]  /*7ea0*/  @!P0 SYNCS.PHASECHK.TRANS64 P0, [R2+URZ+0x28], R9 ;  /* 0x00002809020085a7 */ /* 0x000ea400080010ff */
[----:B--2---:R-:W-:Y:S05]  /*7eb0*/  @!P0 BRA `(.L_x_85) ;  /* 0xfffffffc00f08947 */ /* 0x004fea000383ffff */
[----:B------:R-:W-:Y:S05]  /*7ec0*/  BRA `(.L_x_86) ;  /* 0xffffff9400907947 */ /* 0x000fea000383ffff */
.L_x_22:
[----:B------:R-:W-:Y:S02]  /*7ed0*/  MOV R2, UR25 ;  /* 0x0000001900027c02 */ /* 0x000fe40008000f00 */
[-C--:B------:R-:W-:Y:S02]  /*7ee0*/  MOV R8, R4.reuse ;  /* 0x0000000400087202 */ /* 0x080fe40000000f00 */
[----:B------:R-:W-:-:S07]  /*7ef0*/  MOV R9, R4 ;  /* 0x0000000400097202 */ /* 0x000fce0000000f00 */
.L_x_87:
[----:B-1----:R1:W2:Y:S02]  /*7f00*/  SYNCS.PHASECHK.TRANS64.TRYWAIT P0, [R2+URZ+0x58], R9 ;  /* 0x00005809020075a7 */ /* 0x0022a400080011ff */
[----:B--2---:R-:W-:Y:S05]  /*7f10*/  @!P0 NANOSLEEP.SYNCS 0x989680 ;  /* 0x009896800000895d */ /* 0x004fea0003900000 */
[----:B------:R-:W2:Y:S02]  /*7f20*/  @!P0 SYNCS.PHASECHK.TRANS64 P0, [R2+URZ+0x58], R9 ;  /* 0x00005809020085a7 */ /* 0x000ea400080010ff */
[----:B--2---:R-:W-:Y:S05]  /*7f30*/  @!P0 BRA `(.L_x_87) ;  /* 0xfffffffc00f08947 */ /* 0x004fea000383ffff */
[----:B------:R-:W-:Y:S05]  /*7f40*/  BRA `(.L_x_88) ;  /* 0xffffff9400b07947 */ /* 0x000fea000383ffff */
.L_x_24:
[----:B------:R-:W-:-:S07]  /*7f50*/  MOV R5, R4 ;  /* 0x0000000400057202 */ /* 0x000fce0000000f00 */
.L_x_89:
[----:B-1----:R1:W2:Y:S02]  /*7f60*/  SYNCS.PHASECHK.TRANS64.TRYWAIT P0, [R3+URZ+0x10], R5 ;  /* 0x00001005030075a7 */ /* 0x0022a400080011ff */
[----:B--2---:R-:W-:Y:S05]  /*7f70*/  @!P0 NANOSLEEP.SYNCS 0x989680 ;  /* 0x009896800000895d */ /* 0x004fea0003900000 */
[----:B------:R-:W2:Y:S02]  /*7f80*/  @!P0 SYNCS.PHASECHK.TRANS64 P0, [R3+URZ+0x10], R5 ;  /* 0x00001005030085a7 */ /* 0x000ea400080010ff */
[----:B--2---:R-:W-:Y:S05]  /*7f90*/  @!P0 BRA `(.L_x_89) ;  /* 0xfffffffc00f08947 */ /* 0x004fea000383ffff */
[----:B------:R-:W-:Y:S05]  /*7fa0*/  BRA `(.L_x_90) ;  /* 0xffffff9400dc7947 */ /* 0x000fea000383ffff */
.L_x_25:
[----:B-1----:R-:W-:-:S07]  /*7fb0*/  MOV R5, R4 ;  /* 0x0000000400057202 */ /* 0x002fce0000000f00 */
.L_x_91:
[----:B-1----:R1:W2:Y:S02]  /*7fc0*/  SYNCS.PHASECHK.TRANS64.TRYWAIT P0, [R3+URZ+0x40], R5 ;  /* 0x00004005030075a7 */ /* 0x0022a400080011ff */
[----:B--2---:R-:W-:Y:S05]  /*7fd0*/  @!P0 NANOSLEEP.SYNCS 0x989680 ;  /* 0x009896800000895d */ /* 0x004fea0003900000 */
[----:B------:R-:W2:Y:S02]  /*7fe0*/  @!P0 SYNCS.PHASECHK.TRANS64 P0, [R3+URZ+0x40], R5 ;  /* 0x00004005030085a7 */ /* 0x000ea400080010ff */
[----:B--2---:R-:W-:Y:S05]  /*7ff0*/  @!P0 BRA `(.L_x_91) ;  /* 0xfffffffc00f08947 */ /* 0x004fea000383ffff */
[----:B------:R-:W-:Y:S05]  /*8000*/  BRA `(.L_x_92) ;  /* 0xffffff9400d87947 */ /* 0x000fea000383ffff */
.L_x_26:
[----:B-1----:R-:W-:Y:S02]  /*8010*/  MOV R3, UR25 ;  /* 0x0000001900037c02 */ /* 0x002fe40008000f00 */
[----:B------:R-:W-:-:S07]  /*8020*/  MOV R7, R6 ;  /* 0x0000000600077202 */ /* 0x000fce0000000f00 */
.L_x_93:
[----:B-1----:R1:W2:Y:S02]  /*8030*/  SYNCS.PHASECHK.TRANS64.TRYWAIT P0, [R3+URZ+0x28], R7 ;  /* 0x00002807030075a7 */ /* 0x0022a400080011ff */
[----:B--2---:R-:W-:Y:S05]  /*8040*/  @!P0 NANOSLEEP.SYNCS 0x989680 ;  /* 0x009896800000895d */ /* 0x004fea0003900000 */
[----:B------:R-:W2:Y:S02]  /*8050*/  @!P0 SYNCS.PHASECHK.TRANS64 P0, [R3+URZ+0x28], R7 ;  /* 0x00002807030085a7 */ /* 0x000ea400080010ff */
[----:B--2---:R-:W-:Y:S05]  /*8060*/  @!P0 BRA `(.L_x_93) ;  /* 0xfffffffc00f08947 */ /* 0x004fea000383ffff */
[----:B------:R-:W-:Y:S05]  /*8070*/  BRA `(.L_x_94) ;  /* 0xffffff9400d47947 */ /* 0x000fea000383ffff */
.L_x_27:
[----:B------:R-:W-:Y:S02]  /*8080*/  MOV R2, UR25 ;  /* 0x0000001900027c02 */ /* 0x000fe40008000f00 */
[----:B-1----:R-:W-:-:S07]  /*8090*/  MOV R7, R6 ;  /* 0x0000000600077202 */ /* 0x002fce0000000f00 */
.L_x_95:
[----:B-1----:R1:W2:Y:S02]  /*80a0*/  SYNCS.PHASECHK.TRANS64.TRYWAIT P0, [R2+URZ+0x58], R7 ;  /* 0x00005807020075a7 */ /* 0x0022a400080011ff */
[----:B--2---:R-:W-:Y:S05]  /*80b0*/  @!P0 NANOSLEEP.SYNCS 0x989680 ;  /* 0x009896800000895d */ /* 0x004fea0003900000 */
[----:B------:R-:W2:Y:S02]  /*80c0*/  @!P0 SYNCS.PHASECHK.TRANS64 P0, [R2+URZ+0x58], R7 ;  /* 0x00005807020085a7 */ /* 0x000ea400080010ff */
[----:B--2---:R-:W-:Y:S05]  /*80d0*/  @!P0 BRA `(.L_x_95) ;  /* 0xfffffffc00f08947 */ /* 0x004fea000383ffff */
[----:B------:R-:W-:Y:S05]  /*80e0*/  BRA `(.L_x_96) ;  /* 0xffffff9400cc7947 */ /* 0x000fea000383ffff */
.L_x_32:
[----:B-1----:R-:W-:-:S04]  /*80f0*/  MOV R2, UR16 ;  /* 0x0000001000027c02 */ /* 0x002fc80008000f00 */
[----:B------:R1:W2:Y:S03]  /*8100*/  SYNCS.PHASECHK.TRANS64.TRYWAIT P0, [R2+URZ], RZ ;  /* 0x000000ff020075a7 */ /* 0x0002a600080011ff */
[----:B--2---:R-:W-:Y:S05]  /*8110*/  @!P0 NANOSLEEP.SYNCS 0x989680 ;  /* 0x009896800000895d */ /* 0x004fea0003900000 */
[----:B------:R-:W2:Y:S02]  /*8120*/  @!P0 SYNCS.PHASECHK.TRANS64 P0, [R2+URZ], RZ ;  /* 0x000000ff020085a7 */ /* 0x000ea400080010ff */
[----:B--2---:R-:W-:Y:S05]  /*8130*/  @!P0 BRA `(.L_x_32) ;  /* 0xfffffffc00ec8947 */ /* 0x004fea000383ffff */
[----:B------:R-:W-:Y:S05]  /*8140*/  BRA `(.L_x_97) ;  /* 0xffffff9c00587947 */ /* 0x000fea000383ffff */
.L_x_33:
[----:B------:R-:W-:Y:S01]  /*8150*/  HFMA2 R6, -RZ, RZ, -0.0 , 0 ;  /* 0x80000000ff067431 */ /* 0x000fe200000001ff */
[----:B-1----:R-:W-:Y:S02]  /*8160*/  MOV R2, UR16 ;  /* 0x0000001000027c02 */ /* 0x002fe40008000f00 */
[----:B------:R-:W-:-:S07]  /*8170*/  MOV R7, 0x80000000 ;  /* 0x8000000000077802 */ /* 0x000fce0000000f00 */
.L_x_98:
[----:B-1----:R1:W2:Y:S02]  /*8180*/  SYNCS.PHASECHK.TRANS64.TRYWAIT P0, [R2+URZ+0x68], R7 ;  /* 0x00006807020075a7 */ /* 0x0022a400080011ff */
[----:B--2---:R-:W-:Y:S05]  /*8190*/  @!P0 NANOSLEEP.SYNCS 0x989680 ;  /* 0x009896800000895d */ /* 0x004fea0003900000 */
[----:B------:R-:W2:Y:S02]  /*81a0*/  @!P0 SYNCS.PHASECHK.TRANS64 P0, [R2+URZ+0x68], R7 ;  /* 0x00006807020085a7 */ /* 0x000ea400080010ff */
[----:B--2---:R-:W-:Y:S05]  /*81b0*/  @!P0 BRA `(.L_x_98) ;  /* 0xfffffffc00f08947 */ /* 0x004fea000383ffff */
[----:B------:R-:W-:Y:S05]  /*81c0*/  BRA `(.L_x_99) ;  /* 0xffffff9c00407947 */ /* 0x000fea000383ffff */
.L_x_34:
[----:B------:R-:W-:-:S07]  /*81d0*/  MOV R2, UR16 ;  /* 0x0000001000027c02 */ /* 0x000fce0008000f00 */
.L_x_100:
[----:B-1----:R1:W2:Y:S02]  /*81e0*/  SYNCS.PHASECHK.TRANS64.TRYWAIT P0, [R2+URZ+0x20], RZ ;  /* 0x000020ff020075a7 */ /* 0x0022a400080011ff */
[----:B--2---:R-:W-:Y:S05]  /*81f0*/  @!P0 NANOSLEEP.SYNCS 0x989680 ;  /* 0x009896800000895d */ /* 0x004fea0003900000 */
[----:B------:R-:W2:Y:S02]  /*8200*/  @!P0 SYNCS.PHASECHK.TRANS64 P0, [R2+URZ+0x20], RZ ;  /* 0x000020ff020085a7 */ /* 0x000ea400080010ff */
[----:B--2---:R-:W-:Y:S05]  /*8210*/  @!P0 BRA `(.L_x_100) ;  /* 0xfffffffc00f08947 */ /* 0x004fea000383ffff */
[----:B------:R-:W-:Y:S05]  /*8220*/  BRA `(.L_x_101) ;  /* 0xffffff9c00c87947 */ /* 0x000fea000383ffff */
.L_x_35:
[----:B------:R-:W-:Y:S01]  /*8230*/  HFMA2 R6, -RZ, RZ, -0.0 , 0 ;  /* 0x80000000ff067431 */ /* 0x000fe200000001ff */
[----:B-1----:R-:W-:Y:S02]  /*8240*/  MOV R2, UR16 ;  /* 0x0000001000027c02 */ /* 0x002fe40008000f00 */
[----:B------:R-:W-:-:S07]  /*8250*/  MOV R7, 0x80000000 ;  /* 0x8000000000077802 */ /* 0x000fce0000000f00 */
.L_x_102:
[----:B-1----:R1:W2:Y:S02]  /*8260*/  SYNCS.PHASECHK.TRANS64.TRYWAIT P0, [R2+URZ+0x78], R7 ;  /* 0x00007807020075a7 */ /* 0x0022a400080011ff */
[----:B--2---:R-:W-:Y:S05]  /*8270*/  @!P0 NANOSLEEP.SYNCS 0x989680 ;  /* 0x009896800000895d */ /* 0x004fea0003900000 */
[----:B------:R-:W2:Y:S02]  /*8280*/  @!P0 SYNCS.PHASECHK.TRANS64 P0, [R2+URZ+0x78], R7 ;  /* 0x00007807020085a7 */ /* 0x000ea400080010ff */
[----:B--2---:R-:W-:Y:S05]  /*8290*/  @!P0 BRA `(.L_x_102) ;  /* 0xfffffffc00f08947 */ /* 0x004fea000383ffff */
[----:B------:R-:W-:Y:S05]  /*82a0*/  BRA `(.L_x_103) ;  /* 0xffffff9c00b07947 */ /* 0x000fea000383ffff */
.L_x_36:
[----:B------:R-:W-:Y:S02]  /*82b0*/  MOV R4, UR16 ;  /* 0x0000001000047c02 */ /* 0x000fe40008000f00 */
[----:B------:R-:W-:Y:S02]  /*82c0*/  MOV R6, 0x80000000 ;  /* 0x8000000000067802 */ /* 0x000fe40000000f00 */
[----:B------:R-:W-:-:S07]  /*82d0*/  MOV R7, 0x80000000 ;  /* 0x8000000000077802 */ /* 0x000fce0000000f00 */
.L_x_104:
[----:B-1----:R1:W2:Y:S02]  /*82e0*/  SYNCS.PHASECHK.TRANS64.TRYWAIT P0, [R4+URZ+0xb8], R7 ;  /* 0x0000b807040075a7 */ /* 0x0022a400080011ff */
[----:B--2---:R-:W-:Y:S05]  /*82f0*/  @!P0 NANOSLEEP.SYNCS 0x989680 ;  /* 0x009896800000895d */ /* 0x004fea0003900000 */
[----:B------:R-:W2:Y:S02]  /*8300*/  @!P0 SYNCS.PHASECHK.TRANS64 P0, [R4+URZ+0xb8], R7 ;  /* 0x0000b807040085a7 */ /* 0x000ea400080010ff */
[----:B--2---:R-:W-:Y:S05]  /*8310*/  @!P0 BRA `(.L_x_104) ;  /* 0xfffffffc00f08947 */ /* 0x004fea000383ffff */
[----:B------:R-:W-:Y:S05]  /*8320*/  BRA `(.L_x_105) ;  /* 0xffffff9c00a07947 */ /* 0x000fea000383ffff */
.L_x_37:
[----:B------:R-:W-:-:S07]  /*8330*/  MOV R6, UR16 ;  /* 0x0000001000067c02 */ /* 0x000fce0008000f00 */
.L_x_106:
[----:B-1----:R1:W2:Y:S02]  /*8340*/  SYNCS.PHASECHK.TRANS64.TRYWAIT P0, [R6+URZ+0x68], RZ ;  /* 0x000068ff060075a7 */ /* 0x0022a400080011ff */
[----:B--2---:R-:W-:Y:S05]  /*8350*/  @!P0 NANOSLEEP.SYNCS 0x989680 ;  /* 0x009896800000895d */ /* 0x004fea0003900000 */
[----:B------:R-:W2:Y:S02]  /*8360*/  @!P0 SYNCS.PHASECHK.TRANS64 P0, [R6+URZ+0x68], RZ ;  /* 0x000068ff060085a7 */ /* 0x000ea400080010ff */
[----:B--2---:R-:W-:Y:S05]  /*8370*/  @!P0 BRA `(.L_x_106) ;  /* 0xfffffffc00f08947 */ /* 0x004fea000383ffff */
[----:B------:R-:W-:Y:S05]  /*8380*/  BRA `(.L_x_107) ;  /* 0xffffffa000307947 */ /* 0x000fea000383ffff */
.L_x_39:
[----:B------:R-:W-:Y:S02]  /*8390*/  MOV R18, UR4 ;  /* 0x0000000400127c02 */ /* 0x000fe40008000f00 */
[-C--:B------:R-:W-:Y:S02]  /*83a0*/  MOV R26, R19.reuse ;  /* 0x00000013001a7202 */ /* 0x080fe40000000f00 */
[----:B------:R-:W-:Y:S07]  /*83b0*/  MOV R27, R19 ;  /* 0x00000013001b7202 */ /* 0x000fee0000000f00 */
.L_x_108:
[----:B-1----:R1:W2:Y:S02]  /*83c0*/  SYNCS.PHASECHK.TRANS64.TRYWAIT P0, [R18+URZ], R27 ;  /* 0x0000001b120075a7 */ /* 0x0022a400080011ff */
[----:B--2---:R-:W-:Y:S05]  /*83d0*/  @!P0 NANOSLEEP.SYNCS 0x989680 ;  /* 0x009896800000895d */ /* 0x004fea0003900000 */
[----:B------:R-:W2:Y:S02]  /*83e0*/  @!P0 SYNCS.PHASECHK.TRANS64 P0, [R18+URZ], R27 ;  /* 0x0000001b120085a7 */ /* 0x000ea400080010ff */
[----:B--2---:R-:W-:Y:S05]  /*83f0*/  @!P0 BRA `(.L_x_108) ;  /* 0xfffffffc00f08947 */ /* 0x004fea000383ffff */
[----:B------:R-:W-:Y:S05]  /*8400*/  BRA `(.L_x_109) ;  /* 0xffffffa800fc7947 */ /* 0x000fea000383ffff */
.L_x_40:
[----:B------:R-:W-:Y:S02]  /*8410*/  MOV R25, UR16 ;  /* 0x0000001000197c02 */ /* 0x000fe40008000f00 */
[----:B------:R-:W-:Y:S07]  /*8420*/  MOV R27, R26 ;  /* 0x0000001a001b7202 */ /* 0x000fee0000000f00 */
.L_x_110:
[----:B-1----:R1:W2:Y:S02]  /*8430*/  SYNCS.PHASECHK.TRANS64.TRYWAIT P0, [R25+URZ+0x80], R27 ;  /* 0x0000801b190075a7 */ /* 0x0022a400080011ff */
[----:B--2---:R-:W-:Y:S05]  /*8440*/  @!P0 NANOSLEEP.SYNCS 0x989680 ;  /* 0x009896800000895d */ /* 0x004fea0003900000 */
[----:B------:R-:W2:Y:S02]  /*8450*/  @!P0 SYNCS.PHASECHK.TRANS64 P0, [R25+URZ+0x80], R27 ;  /* 0x0000801b190085a7 */ /* 0x000ea400080010ff */
[----:B--2---:R-:W-:Y:S05]  /*8460*/  @!P0 BRA `(.L_x_110) ;  /* 0xfffffffc00f08947 */ /* 0x004fea000383ffff */
[----:B------:R-:W-:Y:S05]  /*8470*/  BRA `(.L_x_111) ;  /* 0xffffffac008c7947 */ /* 0x000fea000383ffff */
.L_x_41:
[----:B------:R-:W-:Y:S02]  /*8480*/  MOV R18, UR16 ;  /* 0x0000001000127c02 */ /* 0x000fe40008000f00 */
[-C--:B------:R-:W-:Y:S02]  /*8490*/  MOV R26, R19.reuse ;  /* 0x00000013001a7202 */ /* 0x080fe40000000f00 */
[----:B------:R-:W-:Y:S07]  /*84a0*/  MOV R27, R19 ;  /* 0x00000013001b7202 */ /* 0x000fee0000000f00 */
.L_x_112:
[----:B-1----:R1:W2:Y:S02]  /*84b0*/  SYNCS.PHASECHK.TRANS64.TRYWAIT P0, [R18+URZ+0x20], R27 ;  /* 0x0000201b120075a7 */ /* 0x0022a400080011ff */
[----:B--2---:R-:W-:Y:S05]  /*84c0*/  @!P0 NANOSLEEP.SYNCS 0x989680 ;  /* 0x009896800000895d */ /* 0x004fea0003900000 */
[----:B------:R-:W2:Y:S02]  /*84d0*/  @!P0 SYNCS.PHASECHK.TRANS64 P0, [R18+URZ+0x20], R27 ;  /* 0x0000201b120085a7 */ /* 0x000ea400080010ff */
[----:B--2---:R-:W-:Y:S05]  /*84e0*/  @!P0 BRA `(.L_x_112) ;  /* 0xfffffffc00f08947 */ /* 0x004fea000383ffff */
[----:B------:R-:W-:Y:S05]  /*84f0*/  BRA `(.L_x_113) ;  /* 0xffffffb000ec7947 */ /* 0x000fea000383ffff */
.L_x_42:
[----:B------:R-:W-:Y:S02]  /*8500*/  MOV R19, UR16 ;  /* 0x0000001000137c02 */ /* 0x000fe40008000f00 */
[-C--:B------:R-:W-:Y:S02]  /*8510*/  MOV R26, R25.reuse ;  /* 0x00000019001a7202 */ /* 0x080fe40000000f00 */
[----:B------:R-:W-:Y:S07]  /*8520*/  MOV R27, R25 ;  /* 0x00000019001b7202 */ /* 0x000fee0000000f00 */
.L_x_114:
[----:B-1----:R1:W2:Y:S02]  /*8530*/  SYNCS.PHASECHK.TRANS64.TRYWAIT P0, [R19+URZ+0xb8], R27 ;  /* 0x0000b81b130075a7 */ /* 0x0022a400080011ff */
[----:B--2---:R-:W-:Y:S05]  /*8540*/  @!P0 NANOSLEEP.SYNCS 0x989680 ;  /* 0x009896800000895d */ /* 0x004fea0003900000 */
[----:B------:R-:W2:Y:S02]  /*8550*/  @!P0 SYNCS.PHASECHK.TRANS64 P0, [R19+URZ+0xb8], R27 ;  /* 0x0000b81b130085a7 */ /* 0x000ea400080010ff */
[----:B--2---:R-:W-:Y:S05]  /*8560*/  @!P0 BRA `(.L_x_114) ;  /* 0xfffffffc00f08947 */ /* 0x004fea000383ffff */
[----:B------:R-:W-:Y:S05]  /*8570*/  BRA `(.L_x_115) ;  /* 0xffffffb000d87947 */ /* 0x000fea000383ffff */
.L_x_43:
[----:B------:R-:W-:Y:S02]  /*8580*/  SHF.L.U32 R26, R20, 0x1f, RZ ;  /* 0x0000001f141a7819 */ /* 0x000fe400000006ff */
[----:B------:R-:W-:Y:S02]  /*8590*/  MOV R18, UR16 ;  /* 0x0000001000127c02 */ /* 0x000fe40008000f00 */
[----:B------:R-:W-:Y:S07]  /*85a0*/  MOV R27, R26 ;  /* 0x0000001a001b7202 */ /* 0x000fee0000000f00 */
.L_x_116:
[----:B-1----:R1:W2:Y:S02]  /*85b0*/  SYNCS.PHASECHK.TRANS64.TRYWAIT P0, [R18+URZ+0x68], R27 ;  /* 0x0000681b120075a7 */ /* 0x0022a400080011ff */
[----:B--2---:R-:W-:Y:S05]  /*85c0*/  @!P0 NANOSLEEP.SYNCS 0x989680 ;  /* 0x009896800000895d */ /* 0x004fea0003900000 */
[----:B------:R-:W2:Y:S02]  /*85d0*/  @!P0 SYNCS.PHASECHK.TRANS64 P0, [R18+URZ+0x68], R27 ;  /* 0x0000681b120085a7 */ /* 0x000ea400080010ff */
[----:B--2---:R-:W-:Y:S05]  /*85e0*/  @!P0 BRA `(.L_x_116) ;  /* 0xfffffffc00f08947 */ /* 0x004fea000383ffff */
[----:B------:R-:W-:Y:S05]  /*85f0*/  BRA `(.L_x_117) ;  /* 0xffffffb400207947 */ /* 0x000fea000383ffff */
.L_x_45:
[----:B------:R-:W-:Y:S02]  /*8600*/  MOV R2, UR16 ;  /* 0x0000001000027c02 */ /* 0x000fe40008000f00 */
[----:B------:R-:W-:Y:S02]  /*8610*/  MOV R4, 0x80000000 ;  /* 0x8000000000047802 */ /* 0x000fe40000000f00 */
[----:B------:R-:W-:-:S07]  /*8620*/  MOV R5, 0x80000000 ;  /* 0x8000000000057802 */ /* 0x000fce0000000f00 */
.L_x_118:
[----:B--2---:R2:W4:Y:S02]  /*8630*/  SYNCS.PHASECHK.TRANS64.TRYWAIT P0, [R2+URZ+0xa0], R5 ;  /* 0x0000a005020075a7 */ /* 0x00452400080011ff */
[----:B----4-:R-:W-:Y:S05]  /*8640*/  @!P0 NANOSLEEP.SYNCS 0x989680 ;  /* 0x009896800000895d */ /* 0x010fea0003900000 */
[----:B------:R-:W4:Y:S02]  /*8650*/  @!P0 SYNCS.PHASECHK.TRANS64 P0, [R2+URZ+0xa0], R5 ;  /* 0x0000a005020085a7 */ /* 0x000f2400080010ff */
[----:B----4-:R-:W-:Y:S05]  /*8660*/  @!P0 BRA `(.L_x_118) ;  /* 0xfffffffc00f08947 */ /* 0x010fea000383ffff */
[----:B------:R-:W-:Y:S05]  /*8670*/  BRA `(.L_x_119) ;  /* 0xffffffb400dc7947 */ /* 0x000fea000383ffff */
.L_x_46:
[----:B------:R-:W-:Y:S01]  /*8680*/  HFMA2 R4, -RZ, RZ, -0.0 , 0 ;  /* 0x80000000ff047431 */ /* 0x000fe200000001ff */
[----:B--2---:R-:W-:Y:S02]  /*8690*/  MOV R2, UR16 ;  /* 0x0000001000027c02 */ /* 0x004fe40008000f00 */
[----:B------:R-:W-:-:S07]  /*86a0*/  MOV R5, 0x80000000 ;  /* 0x8000000000057802 */ /* 0x000fce0000000f00 */
.L_x_120:
[----:B-1----:R1:W2:Y:S02]  /*86b0*/  SYNCS.PHASECHK.TRANS64.TRYWAIT P0, [R2+URZ+0xa8], R5 ;  /* 0x0000a805020075a7 */ /* 0x0022a400080011ff */
[----:B--2---:R-:W-:Y:S05]  /*86c0*/  @!P0 NANOSLEEP.SYNCS 0x989680 ;  /* 0x009896800000895d */ /* 0x004fea0003900000 */
[----:B------:R-:W2:Y:S02]  /*86d0*/  @!P0 SYNCS.PHASECHK.TRANS64 P0, [R2+URZ+0xa8], R5 ;  /* 0x0000a805020085a7 */ /* 0x000ea400080010ff */
[----:B--2---:R-:W-:Y:S05]  /*86e0*/  @!P0 BRA `(.L_x_120) ;  /* 0xfffffffc00f08947 */ /* 0x004fea000383ffff */
[----:B------:R-:W-:Y:S05]  /*86f0*/  BRA `(.L_x_121) ;  /* 0xffffffb400cc7947 */ /* 0x000fea000383ffff */
.L_x_47:
[----:B------:R-:W-:Y:S02]  /*8700*/  MOV R3, UR16 ;  /* 0x0000001000037c02 */ /* 0x000fe40008000f00 */
[----:B------:R-:W-:-:S07]  /*8710*/  MOV R7, R6 ;  /* 0x0000000600077202 */ /* 0x000fce0000000f00 */
.L_x_122:
[----:B-1----:R1:W2:Y:S02]  /*8720*/  SYNCS.PHASECHK.TRANS64.TRYWAIT P0, [R3+URZ+0x80], R7 ;  /* 0x00008007030075a7 */ /* 0x0022a400080011ff */
[----:B--2---:R-:W-:Y:S05]  /*8730*/  @!P0 NANOSLEEP.SYNCS 0x989680 ;  /* 0x009896800000895d */ /* 0x004fea0003900000 */
[----:B------:R-:W2:Y:S02]  /*8740*/  @!P0 SYNCS.PHASECHK.TRANS64 P0, [R3+URZ+0x80], R7 ;  /* 0x00008007030085a7 */ /* 0x000ea400080010ff */
[----:B--2---:R-:W-:Y:S05]  /*8750*/  @!P0 BRA `(.L_x_122) ;  /* 0xfffffffc00f08947 */ /* 0x004fea000383ffff */
[----:B------:R-:W-:Y:S05]  /*8760*/  BRA `(.L_x_123) ;  /* 0xffffffb800ac7947 */ /* 0x000fea000383ffff */
.L_x_54:
[----:B------:R-:W-:Y:S02]  /*8770*/  MOV R4, UR6 ;  /* 0x0000000600047c02 */ /* 0x000fe40008000f00 */
[----:B------:R-:W-:-:S07]  /*8780*/  MOV R5, UR6 ;  /* 0x0000000600057c02 */ /* 0x000fce0008000f00 */
.L_x_124:
[----:B-1----:R1:W2:Y:S02]  /*8790*/  SYNCS.PHASECHK.TRANS64.TRYWAIT P1, [UR9+0x30], R5 ;  /* 0x00003005ff0075a7 */ /* 0x0022a40008021109 */
[----:B--2---:R-:W-:Y:S05]  /*87a0*/  @!P1 NANOSLEEP.SYNCS 0x989680 ;  /* 0x009896800000995d */ /* 0x004fea0003900000 */
[----:B------:R-:W2:Y:S02]  /*87b0*/  @!P1 SYNCS.PHASECHK.TRANS64 P1, [UR9+0x30], R5 ;  /* 0x00003005ff0095a7 */ /* 0x000ea40008021009 */
[----:B--2---:R-:W-:Y:S05]  /*87c0*/  @!P1 BRA `(.L_x_124) ;  /* 0xfffffffc00f09947 */ /* 0x004fea000383ffff */
[----:B------:R-:W-:Y:S05]  /*87d0*/  BRA `(.L_x_125) ;  /* 0xffffffc4006c7947 */ /* 0x000fea000383ffff */
.L_x_55:
[----:B------:R-:W-:Y:S02]  /*87e0*/  MOV R4, UR5 ;  /* 0x0000000500047c02 */ /* 0x000fe40008000f00 */
[----:B-1----:R-:W-:Y:S02]  /*87f0*/  MOV R5, UR5 ;  /* 0x0000000500057c02 */ /* 0x002fe40008000f00 */
[----:B------:R-:W-:-:S07]  /*8800*/  MOV R2, UR4 ;  /* 0x0000000400027c02 */ /* 0x000fce0008000f00 */
.L_x_126:
[----:B-1----:R1:W2:Y:S02]  /*8810*/  SYNCS.PHASECHK.TRANS64.TRYWAIT P1, [R2+URZ+0x60], R5 ;  /* 0x00006005020075a7 */ /* 0x0022a400080211ff */
[----:B--2---:R-:W-:Y:S05]  /*8820*/  @!P1 NANOSLEEP.SYNCS 0x989680 ;  /* 0x009896800000995d */ /* 0x004fea0003900000 */
[----:B------:R-:W2:Y:S02]  /*8830*/  @!P1 SYNCS.PHASECHK.TRANS64 P1, [R2+URZ+0x60], R5 ;  /* 0x00006005020095a7 */ /* 0x000ea400080210ff */
[----:B--2---:R-:W-:Y:S05]  /*8840*/  @!P1 BRA `(.L_x_126) ;  /* 0xfffffffc00f09947 */ /* 0x004fea000383ffff */
[----:B------:R-:W-:Y:S05]  /*8850*/  BRA `(.L_x_127) ;  /* 0xffffffc400647947 */ /* 0x000fea000383ffff */
.L_x_56:
[----:B------:R-:W-:Y:S02]  /*8860*/  MOV R6, UR6 ;  /* 0x0000000600067c02 */ /* 0x000fe40008000f00 */
[----:B------:R-:W-:Y:S02]  /*8870*/  MOV R7, UR6 ;  /* 0x0000000600077c02 */ /* 0x000fe40008000f00 */
[----:B------:R-:W-:-:S07]  /*8880*/  MOV R4, UR4 ;  /* 0x0000000400047c02 */ /* 0x000fce0008000f00 */
.L_x_128:
[----:B-1----:R1:W2:Y:S02]  /*8890*/  SYNCS.PHASECHK.TRANS64.TRYWAIT P1, [R4+URZ+0x50], R7 ;  /* 0x00005007040075a7 */ /* 0x0022a400080211ff */
[----:B--2---:R-:W-:Y:S05]  /*88a0*/  @!P1 NANOSLEEP.SYNCS 0x989680 ;  /* 0x009896800000995d */ /* 0x004fea0003900000 */
[----:B------:R-:W2:Y:S02]  /*88b0*/  @!P1 SYNCS.PHASECHK.TRANS64 P1, [R4+URZ+0x50], R7 ;  /* 0x00005007040095a7 */ /* 0x000ea400080210ff */
[----:B--2---:R-:W-:Y:S05]  /*88c0*/  @!P1 BRA `(.L_x_128) ;  /* 0xfffffffc00f09947 */ /* 0x004fea000383ffff */
[----:B------:R-:W-:Y:S05]  /*88d0*/  BRA `(.L_x_129) ;  /* 0xffffffd000e87947 */ /* 0x000fea000383ffff */
.L_x_57:
[----:B------:R-:W-:Y:S02]  /*88e0*/  MOV R6, UR5 ;  /* 0x0000000500067c02 */ /* 0x000fe40008000f00 */
[----:B------:R-:W-:Y:S02]  /*88f0*/  MOV R7, UR5 ;  /* 0x0000000500077c02 */ /* 0x000fe40008000f00 */
[----:B------:R-:W-:-:S07]  /*8900*/  MOV R4, UR4 ;  /* 0x0000000400047c02 */ /* 0x000fce0008000f00 */
.L_x_130:
[----:B-1----:R1:W2:Y:S02]  /*8910*/  SYNCS.PHASECHK.TRANS64.TRYWAIT P1, [R4+URZ+0x70], R7 ;  /* 0x00007007040075a7 */ /* 0x0022a400080211ff */
[----:B--2---:R-:W-:Y:S05]  /*8920*/  @!P1 NANOSLEEP.SYNCS 0x989680 ;  /* 0x009896800000995d */ /* 0x004fea0003900000 */
[----:B------:R-:W2:Y:S02]  /*8930*/  @!P1 SYNCS.PHASECHK.TRANS64 P1, [R4+URZ+0x70], R7 ;  /* 0x00007007040095a7 */ /* 0x000ea400080210ff */
[----:B--2---:R-:W-:Y:S05]  /*8940*/  @!P1 BRA `(.L_x_130) ;  /* 0xfffffffc00f09947 */ /* 0x004fea000383ffff */
[----:B------:R-:W-:Y:S05]  /*8950*/  BRA `(.L_x_131) ;  /* 0xffffffd000e87947 */ /* 0x000fea000383ffff */
.L_x_58:
[----:B------:R-:W-:Y:S02]  /*8960*/  MOV R6, UR5 ;  /* 0x0000000500067c02 */ /* 0x000fe40008000f00 */
[----:B------:R-:W-:Y:S02]  /*8970*/  MOV R7, UR5 ;  /* 0x0000000500077c02 */ /* 0x000fe40008000f00 */
[----:B------:R-:W-:-:S07]  /*8980*/  MOV R5, UR4 ;  /* 0x0000000400057c02 */ /* 0x000fce0008000f00 */
.L_x_132:
[----:B-1----:R1:W2:Y:S02]  /*8990*/  SYNCS.PHASECHK.TRANS64.TRYWAIT P1, [R5+URZ+0x88], R7 ;  /* 0x00008807050075a7 */ /* 0x0022a400080211ff */
[----:B--2---:R-:W-:Y:S05]  /*89a0*/  @!P1 NANOSLEEP.SYNCS 0x989680 ;  /* 0x009896800000995d */ /* 0x004fea0003900000 */
[----:B------:R-:W2:Y:S02]  /*89b0*/  @!P1 SYNCS.PHASECHK.TRANS64 P1, [R5+URZ+0x88], R7 ;  /* 0x00008807050095a7 */ /* 0x000ea400080210ff */
[----:B--2---:R-:W-:Y:S05]  /*89c0*/  @!P1 BRA `(.L_x_132) ;  /* 0xfffffffc00f09947 */ /* 0x004fea000383ffff */
[----:B------:R-:W-:Y:S05]  /*89d0*/  BRA `(.L_x_133) ;  /* 0xffffffd8004c7947 */ /* 0x000fea000383ffff */
.L_x_60:
[----:B--2---:R2:W3:Y:S02]  /*89e0*/  SYNCS.PHASECHK.TRANS64.TRYWAIT P0, [R2+URZ+0x90], RZ ;  /* 0x000090ff020075a7 */ /* 0x0044e400080011ff */
[----:B---3--:R-:W-:Y:S05]  /*89f0*/  @!P0 NANOSLEEP.SYNCS 0x989680 ;  /* 0x009896800000895d */ /* 0x008fea0003900000 */
[----:B------:R-:W3:Y:S02]  /*8a00*/  @!P0 SYNCS.PHASECHK.TRANS64 P0, [R2+URZ+0x90], RZ ;  /* 0x000090ff020085a7 */ /* 0x000ee400080010ff */
[----:B---3--:R-:W-:Y:S05]  /*8a10*/  @!P0 BRA `(.L_x_60) ;  /* 0xfffffffc00f08947 */ /* 0x008fea000383ffff */
[----:B------:R-:W-:Y:S05]  /*8a20*/  BRA `(.L_x_134) ;  /* 0xffffffdc00d07947 */ /* 0x000fea000383ffff */
.L_x_63:
[----:B----4-:R4:W5:Y:S02]  /*8a30*/  SYNCS.PHASECHK.TRANS64.TRYWAIT P0, [R2+URZ+0x98], RZ ;  /* 0x000098ff020075a7 */ /* 0x01096400080011ff */
[----:B-----5:R-:W-:Y:S05]  /*8a40*/  @!P0 NANOSLEEP.SYNCS 0x989680 ;  /* 0x009896800000895d */ /* 0x020fea0003900000 */
[----:B------:R-:W5:Y:S02]  /*8a50*/  @!P0 SYNCS.PHASECHK.TRANS64 P0, [R2+URZ+0x98], RZ ;  /* 0x000098ff020085a7 */ /* 0x000f6400080010ff */
[----:B-----5:R-:W-:Y:S05]  /*8a60*/  @!P0 BRA `(.L_x_63) ;  /* 0xfffffffc00f08947 */ /* 0x020fea000383ffff */
[----:B------:R-:W-:Y:S05]  /*8a70*/  BRA `(.L_x_135) ;  /* 0xffffffe400007947 */ /* 0x000fea000383ffff */
.L_x_68:
[----:B------:R-:W-:Y:S02]  /*8a80*/  MOV R0, UR4 ;  /* 0x0000000400007c02 */ /* 0x000fe40008000f00 */
[----:B------:R-:W-:-:S07]  /*8a90*/  MOV R5, R4 ;  /* 0x0000000400057202 */ /* 0x000fce0000000f00 */
.L_x_136:
[----:B-1----:R1:W2:Y:S02]  /*8aa0*/  SYNCS.PHASECHK.TRANS64.TRYWAIT P0, [R0+URZ+0xb0], R5 ;  /* 0x0000b005000075a7 */ /* 0x0022a400080011ff */
[----:B--2---:R-:W-:Y:S05]  /*8ab0*/  @!P0 NANOSLEEP.SYNCS 0x989680 ;  /* 0x009896800000895d */ /* 0x004fea0003900000 */
[----:B------:R-:W2:Y:S02]  /*8ac0*/  @!P0 SYNCS.PHASECHK.TRANS64 P0, [R0+URZ+0xb0], R5 ;  /* 0x0000b005000085a7 */ /* 0x000ea400080010ff */
[----:B--2---:R-:W-:Y:S05]  /*8ad0*/  @!P0 BRA `(.L_x_136) ;  /* 0xfffffffc00f08947 */ /* 0x004fea000383ffff */
[----:B------:R-:W-:Y:S05]  /*8ae0*/  BRA `(.L_x_137) ;  /* 0xffffffec00007947 */ /* 0x000fea000383ffff */
        .weak           $__internal_0_$__cuda_sm10x_tcgen05_guardrail_trap_col_being_dealloced_not_returned_by_alloc
        .type           $__internal_0_$__cuda_sm10x_tcgen05_guardrail_trap_col_being_dealloced_not_returned_by_alloc,@function
        .size           $__internal_0_$__cuda_sm10x_tcgen05_guardrail_trap_col_being_dealloced_not_returned_by_alloc,($__internal_1_$__cuda_sm10x_tcgen05_guardrail_trap_phase_invalid_during_alloc - $__internal_0_$__cuda_sm10x_tcgen05_guardrail_trap_col_being_dealloced_not_returned_by_alloc)
$__internal_0_$__cuda_sm10x_tcgen05_guardrail_trap_col_being_dealloced_not_returned_by_alloc:
[----:B------:R-:W-:Y:S05]  /*8af0*/  BPT.TRAP 0x1 ;  /* 0x000000040000795c */ /* 0x000fea0000300000 */
[----:B------:R-:W-:-:S04]  /*8b00*/  HFMA2 R3, -RZ, RZ, 0, 0 ;  /* 0x00000000ff037431 */ /* 0x000fc800000001ff */
[----:B------:R-:W-:Y:S05]  /*8b10*/  RET.REL.NODEC R2 `(kernel_cutlass_kernel_flash_attncuteflash_bwd_sm100FlashAttentionBackwardSm100_object_at__tensor0000o6411101213_None_tensor0000o6411101213_None_tensor0000o6411101213_tensorptrf32gmemo1i64_0) ;  /* 0xffffff7402387950 */ /* 0x000fea0003c3ffff */
        .weak           $__internal_1_$__cuda_sm10x_tcgen05_guardrail_trap_phase_invalid_during_alloc
        .type           $__internal_1_$__cuda_sm10x_tcgen05_guardrail_trap_phase_invalid_during_alloc,@function
        .size           $__internal_1_$__cuda_sm10x_tcgen05_guardrail_trap_phase_invalid_during_alloc,($__internal_2_$__cuda_sm10x_tcgen05_guardrail_trap_unallocated_columns_being_dealloced - $__internal_1_$__cuda_sm10x_tcgen05_guardrail_trap_phase_invalid_during_alloc)
$__internal_1_$__cuda_sm10x_tcgen05_guardrail_trap_phase_invalid_during_alloc:
[----:B------:R-:W-:Y:S05]  /*8b20*/  BPT.TRAP 0x1 ;  /* 0x000000040000795c */ /* 0x000fea0000300000 */
[----:B------:R-:W-:-:S04]  /*8b30*/  MOV R3, 0x0 ;  /* 0x0000000000037802 */ /* 0x000fc80000000f00 */
[----:B------:R-:W-:Y:S05]  /*8b40*/  RET.REL.NODEC R2 `(kernel_cutlass_kernel_flash_attncuteflash_bwd_sm100FlashAttentionBackwardSm100_object_at__tensor0000o6411101213_None_tensor0000o6411101213_None_tensor0000o6411101213_tensorptrf32gmemo1i64_0) ;  /* 0xffffff74022c7950 */ /* 0x000fea0003c3ffff */
        .weak           $__internal_2_$__cuda_sm10x_tcgen05_guardrail_trap_unallocated_columns_being_dealloced
        .type           $__internal_2_$__cuda_sm10x_tcgen05_guardrail_trap_unallocated_columns_being_dealloced,@function
        .size           $__internal_2_$__cuda_sm10x_tcgen05_guardrail_trap_unallocated_columns_being_dealloced,(.L_x_141 - $__internal_2_$__cuda_sm10x_tcgen05_guardrail_trap_unallocated_columns_being_dealloced)
$__internal_2_$__cuda_sm10x_tcgen05_guardrail_trap_unallocated_columns_being_dealloced:
[----:B------:R-:W-:Y:S05]  /*8b50*/  BPT.TRAP 0x1 ;  /* 0x000000040000795c */ /* 0x000fea0000300000 */
[----:B------:R-:W-:-:S04]  /*8b60*/  HFMA2 R3, -RZ, RZ, 0, 0 ;  /* 0x00000000ff037431 */ /* 0x000fc800000001ff */
[----:B------:R-:W-:Y:S05]  /*8b70*/  RET.REL.NODEC R2 `(kernel_cutlass_kernel_flash_attncuteflash_bwd_sm100FlashAttentionBackwardSm100_object_at__tensor0000o6411101213_None_tensor0000o6411101213_None_tensor0000o6411101213_tensorptrf32gmemo1i64_0) ;  /* 0xffffff7402207950 */ /* 0x000fea0003c3ffff */
.L_x_138:
[----:B------:R-:W-:-:S00]  /*8b80*/  BRA `(.L_x_138) ;  /* 0xfffffffc00fc7947 */ /* 0x000fc0000383ffff */
[----:B------:R-:W-:-:S00]  /*8b90*/  NOP ;  /* 0x0000000000007918 */ /* 0x000fc00000000000 */
        /* <DEDUP_REMOVED lines=14> */
.L_x_141:


//--------------------- .nv.shared.kernel_cutlass_kernel_flash_attncuteflash_bwd_sm100FlashAttentionBackwardSm100_object_at__tensor0000o6411101213_None_tensor0000o6411101213_None_tensor0000o6411101213_tensorptrf32gmemo1i64_0 --------------------------
	.section	.nv.shared.kernel_cutlass_kernel_flash_attncuteflash_bwd_sm100FlashAttentionBackwardSm100_object_at__tensor0000o6411101213_None_tensor0000o6411101213_None_tensor0000o6411101213_tensorptrf32gmemo1i64_0,"aw",@nobits
	.sectionflags	@""
	.align	1024
	.zero		1024


//--------------------- .nv.shared.reserved.0     --------------------------
	.section	.nv.shared.reserved.0,"aw",@nobits
	.align	8
	.weak		__nv_reservedSMEM_offset_0_alias
	.size		__nv_reservedSMEM_offset_0_alias, 0, 64
	.other		__nv_reservedSMEM_offset_0_alias,@"STO_CUDA_RESERVED_SHARED STV_DEFAULT"
__nv_reservedSMEM_offset_0_alias:
	.zero		0
.nv.shared.reserved.0:
	.zero		64
	.weak		__nv_reservedSMEM_allocation_phase
	.type		__nv_reservedSMEM_allocation_phase,@object
	.size		__nv_reservedSMEM_allocation_phase,(.L_0 - __nv_reservedSMEM_allocation_phase)
__nv_reservedSMEM_allocation_phase:
	.zero		1
.L_0:
	.zero		7
	.weak		__nv_reservedSMEM_devtool_atexit_pc
	.type		__nv_reservedSMEM_devtool_atexit_pc,@object
	.size		__nv_reservedSMEM_devtool_atexit_pc,(__nv_reservedSMEM_allocation_mask - __nv_reservedSMEM_devtool_atexit_pc)
__nv_reservedSMEM_devtool_atexit_pc:
	.zero		8
	.weak		__nv_reservedSMEM_allocation_mask
	.type		__nv_reservedSMEM_allocation_mask,@object
	.size		__nv_reservedSMEM_allocation_mask,(.L_2 - __nv_reservedSMEM_allocation_mask)
__nv_reservedSMEM_allocation_mask:
	.zero		4
.L_2:


//--------------------- .nv.constant0.kernel_cutlass_kernel_flash_attncuteflash_bwd_sm100FlashAttentionBackwardSm100_object_at__tensor0000o6411101213_None_tensor0000o6411101213_None_tensor0000o6411101213_tensorptrf32gmemo1i64_0 --------------------------
	.section	.nv.constant0.kernel_cutlass_kernel_flash_attncuteflash_bwd_sm100FlashAttentionBackwardSm100_object_at__tensor0000o6411101213_None_tensor0000o6411101213_None_tensor0000o6411101213_tensorptrf32gmemo1i64_0,"a",@progbits
	.sectionflags	@""
	.align	4
.nv.constant0.kernel_cutlass_kernel_flash_attncuteflash_bwd_sm100FlashAttentionBackwardSm100_object_at__tensor0000o6411101213_None_tensor0000o6411101213_None_tensor0000o6411101213_tensorptrf32gmemo1i64_0:
	.zero		2032


//--------------------- SYMBOLS --------------------------

	.type		.nv.reservedSmem.offset0,@object
	.size		.nv.reservedSmem.offset0,0x4
	.type		.nv.reservedSmem.cap,@object
	.size		.nv.reservedSmem.cap,0x4
